// auto-generated by cutlass_sweep.gemm — config: {"arch": "sm_100", "cluster_m": 2, "cluster_n": 1, "dtype": "e5m2", "stages": 3, "tile_k": 64, "tile_m": 256, "tile_n": 128}
#include "cutlass/cutlass.h"
#include "cutlass/gemm/collective/collective_builder.hpp"
#include "cutlass/gemm/device/gemm_universal_adapter.h"
#include "cutlass/gemm/kernel/gemm_universal.hpp"
#include "cutlass/epilogue/collective/collective_builder.hpp"

using ElemA = cutlass::float_e5m2_t;
using ElemB = cutlass::float_e5m2_t;
using ElemCD = cutlass::float_e5m2_t;
using Acc  = float;
using TileShape    = cute::Shape<cute::_256, cute::_128, cute::_64>;
using ClusterShape = cute::Shape<cute::_2, cute::_1, cute::_1>;

using CollectiveEpilogue = typename cutlass::epilogue::collective::CollectiveBuilder<
    cutlass::arch::Sm100, cutlass::arch::OpClassTensorOp,
    TileShape, ClusterShape,
    cutlass::epilogue::collective::EpilogueTileAuto,
    Acc, Acc,
    ElemCD, cutlass::layout::RowMajor, 128 / cutlass::sizeof_bits<ElemCD>::value,
    ElemCD, cutlass::layout::RowMajor, 128 / cutlass::sizeof_bits<ElemCD>::value,
    cutlass::epilogue::collective::EpilogueScheduleAuto
  >::CollectiveOp;

using CollectiveMainloop = typename cutlass::gemm::collective::CollectiveBuilder<
    cutlass::arch::Sm100, cutlass::arch::OpClassTensorOp,
    ElemA, cutlass::layout::RowMajor, 128 / cutlass::sizeof_bits<ElemA>::value,
    ElemB, cutlass::layout::ColumnMajor, 128 / cutlass::sizeof_bits<ElemB>::value,
    Acc,
    TileShape, ClusterShape,
    cutlass::gemm::collective::StageCount<3>,
    cutlass::gemm::collective::KernelScheduleAuto
  >::CollectiveOp;

using GemmKernel = cutlass::gemm::kernel::GemmUniversal<
    cute::Shape<int,int,int,int>,
    CollectiveMainloop,
    CollectiveEpilogue
>;
using Gemm = cutlass::gemm::device::GemmUniversalAdapter<GemmKernel>;

// Force the device kernel symbol into the cubin without needing a host main.
auto* _anchor = &cutlass::device_kernel<GemmKernel>;


// ===== COMPILED SASS (sm_100a) =====

	.target	sm_100a

	.elftype	@"ET_EXEC"


//--------------------- .note.nv.tkinfo           --------------------------
	.section	.note.nv.tkinfo,"",@"SHT_NOTE"
	.sectionflags	@"SHF_NOTE_NV_TKINFO"
	.tkinfo
        /*0018*/ 	.word	0x00000002
        /*0030*/ 	.string	""
        /*0030*/ 	.string	"ptxas"
        /*0030*/ 	.string	"Cuda compilation tools, release 13.0, V13.0.88"
        /*0030*/ 	.string	"Build cuda_13.0.r13.0/compiler.36424714_0"
        /*0030*/ 	.string	"-arch sm_100a -m 64 "



//--------------------- .note.nv.cuinfo           --------------------------
	.section	.note.nv.cuinfo,"",@"SHT_NOTE"
	.sectionflags	@"SHF_NOTE_NV_CUINFO"
        /*0018*/ 	.short	0x0002
        /*001a*/ 	.short	0x0064
        /*001c*/ 	.short	0x0082
	.zero		2


//--------------------- .nv.info                  --------------------------
	.section	.nv.info,"",@"SHT_CUDA_INFO"
	.align	4


	//----- nvinfo : EIATTR_REGCOUNT
	.align		4
        /*0000*/ 	.byte	0x04, 0x2f
        /*0002*/ 	.short	(.L_19 - .L_18)
	.align		4
.L_18:
        /*0004*/ 	.word	index@(_ZN7cutlass13device_kernelINS_4gemm6kernel13GemmUniversalIN4cute5tupleIJiiiiEEENS1_10collective13CollectiveMmaINS1_35MainloopSm100TmaUmmaWarpSpecializedILi3ELi2ELi4ENS5_IJNS4_1CILi2EEENSA_ILi1EEESC_EEEEENS5_IJNSA_ILi256EEENSA_ILi128EEENSA_ILi64EEEEEENS_12float_e5m2_tENS5_IJlSC_lEEESJ_SK_NS4_8TiledMMAINS4_8MMA_AtomIJNS4_10MMA_TraitsINS4_25SM100_MMA_F8F6F4_2x1SM_SSEJSJ_SJ_fSF_SG_NS4_17integral_constantINS4_4UMMA5MajorELSR_0EEESS_NSP_INSQ_7ScaleInELST_0EEESU_EEEEEENS4_6LayoutINS5_IJSC_SC_SC_EEENS5_IJNSA_ILi0EEESZ_SZ_EEEEENS5_IJNS4_10UnderscoreES12_S12_EEEEENS4_18SM100_TMA_2SM_LOADENS4_14ComposedLayoutINS4_7SwizzleILi2ELi4ELi3EEENS4_18smem_ptr_flag_bitsILi8EEENSX_INS5_IJNSA_ILi8EEESH_EEENS5_IJSH_SC_EEEEEEEvNS4_8identityES15_S1F_vS1G_EENS_8epilogue10collective18CollectiveEpilogueINS1I_23Sm100TmaWarpSpecializedILi2ELi2ELi64ELb0ELb0EEEJNS5_IJSG_SG_SH_EEENS5_IJNSX_ISG_SC_EENSX_ISH_SC_EEEEESJ_SK_SJ_SK_NS1I_6fusion15FusionCallbacksIS1M_NS1R_17LinearCombinationISJ_fSJ_fLNS_15FloatRoundStyleE2EEES1N_S1Q_JEEENS4_5SM1004TMEM4LOAD26SM100_TMEM_LOAD_32dp32b64xENS4_13SM90_TMA_LOADES1F_NS4_39AutoVectorizingCopyWithAssumedAlignmentILi128EEENS4_14SM90_TMA_STOREES1F_S23_S23_EEEvvEEEEvNT_6ParamsE)
        /*0008*/ 	.word	0x000000de


	//----- nvinfo : EIATTR_FRAME_SIZE
	.align		4
.L_19:
        /*000c*/ 	.byte	0x04, 0x11
        /*000e*/ 	.short	(.L_21 - .L_20)
	.align		4
.L_20:
        /*0010*/ 	.word	index@($__internal_2_$__cuda_sm10x_tcgen05_guardrail_trap_unallocated_columns_being_dealloced)
        /*0014*/ 	.word	0x00000000


	//----- nvinfo : EIATTR_FRAME_SIZE
	.align		4
.L_21:
        /*0018*/ 	.byte	0x04, 0x11
        /*001a*/ 	.short	(.L_23 - .L_22)
	.align		4
.L_22:
        /*001c*/ 	.word	index@($__internal_1_$__cuda_sm10x_tcgen05_guardrail_trap_phase_invalid_during_alloc)
        /*0020*/ 	.word	0x00000000


	//----- nvinfo : EIATTR_FRAME_SIZE
	.align		4
.L_23:
        /*0024*/ 	.byte	0x04, 0x11
        /*0026*/ 	.short	(.L_25 - .L_24)
	.align		4
.L_24:
        /*0028*/ 	.word	index@($__internal_0_$__cuda_sm10x_tcgen05_guardrail_trap_col_being_dealloced_not_returned_by_alloc)
        /*002c*/ 	.word	0x00000000


	//----- nvinfo : EIATTR_FRAME_SIZE
	.align		4
.L_25:
        /*0030*/ 	.byte	0x04, 0x11
        /*0032*/ 	.short	(.L_27 - .L_26)
	.align		4
.L_26:
        /*0034*/ 	.word	index@(_ZN7cutlass13device_kernelINS_4gemm6kernel13GemmUniversalIN4cute5tupleIJiiiiEEENS1_10collective13CollectiveMmaINS1_35MainloopSm100TmaUmmaWarpSpecializedILi3ELi2ELi4ENS5_IJNS4_1CILi2EEENSA_ILi1EEESC_EEEEENS5_IJNSA_ILi256EEENSA_ILi128EEENSA_ILi64EEEEEENS_12float_e5m2_tENS5_IJlSC_lEEESJ_SK_NS4_8TiledMMAINS4_8MMA_AtomIJNS4_10MMA_TraitsINS4_25SM100_MMA_F8F6F4_2x1SM_SSEJSJ_SJ_fSF_SG_NS4_17integral_constantINS4_4UMMA5MajorELSR_0EEESS_NSP_INSQ_7ScaleInELST_0EEESU_EEEEEENS4_6LayoutINS5_IJSC_SC_SC_EEENS5_IJNSA_ILi0EEESZ_SZ_EEEEENS5_IJNS4_10UnderscoreES12_S12_EEEEENS4_18SM100_TMA_2SM_LOADENS4_14ComposedLayoutINS4_7SwizzleILi2ELi4ELi3EEENS4_18smem_ptr_flag_bitsILi8EEENSX_INS5_IJNSA_ILi8EEESH_EEENS5_IJSH_SC_EEEEEEEvNS4_8identityES15_S1F_vS1G_EENS_8epilogue10collective18CollectiveEpilogueINS1I_23Sm100TmaWarpSpecializedILi2ELi2ELi64ELb0ELb0EEEJNS5_IJSG_SG_SH_EEENS5_IJNSX_ISG_SC_EENSX_ISH_SC_EEEEESJ_SK_SJ_SK_NS1I_6fusion15FusionCallbacksIS1M_NS1R_17LinearCombinationISJ_fSJ_fLNS_15FloatRoundStyleE2EEES1N_S1Q_JEEENS4_5SM1004TMEM4LOAD26SM100_TMEM_LOAD_32dp32b64xENS4_13SM90_TMA_LOADES1F_NS4_39AutoVectorizingCopyWithAssumedAlignmentILi128EEENS4_14SM90_TMA_STOREES1F_S23_S23_EEEvvEEEEvNT_6ParamsE)
        /*0038*/ 	.word	0x00000000


	//----- nvinfo : EIATTR_MIN_STACK_SIZE
	.align		4
.L_27:
        /*003c*/ 	.byte	0x04, 0x12
        /*003e*/ 	.short	(.L_29 - .L_28)
	.align		4
.L_28:
        /*0040*/ 	.word	index@(_ZN7cutlass13device_kernelINS_4gemm6kernel13GemmUniversalIN4cute5tupleIJiiiiEEENS1_10collective13CollectiveMmaINS1_35MainloopSm100TmaUmmaWarpSpecializedILi3ELi2ELi4ENS5_IJNS4_1CILi2EEENSA_ILi1EEESC_EEEEENS5_IJNSA_ILi256EEENSA_ILi128EEENSA_ILi64EEEEEENS_12float_e5m2_tENS5_IJlSC_lEEESJ_SK_NS4_8TiledMMAINS4_8MMA_AtomIJNS4_10MMA_TraitsINS4_25SM100_MMA_F8F6F4_2x1SM_SSEJSJ_SJ_fSF_SG_NS4_17integral_constantINS4_4UMMA5MajorELSR_0EEESS_NSP_INSQ_7ScaleInELST_0EEESU_EEEEEENS4_6LayoutINS5_IJSC_SC_SC_EEENS5_IJNSA_ILi0EEESZ_SZ_EEEEENS5_IJNS4_10UnderscoreES12_S12_EEEEENS4_18SM100_TMA_2SM_LOADENS4_14ComposedLayoutINS4_7SwizzleILi2ELi4ELi3EEENS4_18smem_ptr_flag_bitsILi8EEENSX_INS5_IJNSA_ILi8EEESH_EEENS5_IJSH_SC_EEEEEEEvNS4_8identityES15_S1F_vS1G_EENS_8epilogue10collective18CollectiveEpilogueINS1I_23Sm100TmaWarpSpecializedILi2ELi2ELi64ELb0ELb0EEEJNS5_IJSG_SG_SH_EEENS5_IJNSX_ISG_SC_EENSX_ISH_SC_EEEEESJ_SK_SJ_SK_NS1I_6fusion15FusionCallbacksIS1M_NS1R_17LinearCombinationISJ_fSJ_fLNS_15FloatRoundStyleE2EEES1N_S1Q_JEEENS4_5SM1004TMEM4LOAD26SM100_TMEM_LOAD_32dp32b64xENS4_13SM90_TMA_LOADES1F_NS4_39AutoVectorizingCopyWithAssumedAlignmentILi128EEENS4_14SM90_TMA_STOREES1F_S23_S23_EEEvvEEEEvNT_6ParamsE)
        /*0044*/ 	.word	0x00000000
.L_29:


//--------------------- .nv.compat                --------------------------
	.section	.nv.compat,"",@"SHT_CUDA_COMPAT_INFO"
	.align	4
        /*0000*/ 	.byte	0x02, 0x09, 0x01, 0x00, 0x02, 0x02, 0x02, 0x00, 0x02, 0x05, 0x05, 0x00, 0x03, 0x07, 0x01, 0x01
        /*0010*/ 	.byte	0x02, 0x03, 0x01, 0x00, 0x02, 0x06, 0x01, 0x00, 0x04, 0x0b, 0x08, 0x00, 0x09, 0x00, 0x00, 0x00
        /*0020*/ 	.byte	0x00, 0x00, 0x00, 0x00


//--------------------- .nv.info._ZN7cutlass13device_kernelINS_4gemm6kernel13GemmUniversalIN4cute5tupleIJiiiiEEENS1_10collective13CollectiveMmaINS1_35MainloopSm100TmaUmmaWarpSpecializedILi3ELi2ELi4ENS5_IJNS4_1CILi2EEENSA_ILi1EEESC_EEEEENS5_IJNSA_ILi256EEENSA_ILi128EEENSA_ILi64EEEEEENS_12float_e5m2_tENS5_IJlSC_lEEESJ_SK_NS4_8TiledMMAINS4_8MMA_AtomIJNS4_10MMA_TraitsINS4_25SM100_MMA_F8F6F4_2x1SM_SSEJSJ_SJ_fSF_SG_NS4_17integral_constantINS4_4UMMA5MajorELSR_0EEESS_NSP_INSQ_7ScaleInELST_0EEESU_EEEEEENS4_6LayoutINS5_IJSC_SC_SC_EEENS5_IJNSA_ILi0EEESZ_SZ_EEEEENS5_IJNS4_10UnderscoreES12_S12_EEEEENS4_18SM100_TMA_2SM_LOADENS4_14ComposedLayoutINS4_7SwizzleILi2ELi4ELi3EEENS4_18smem_ptr_flag_bitsILi8EEENSX_INS5_IJNSA_ILi8EEESH_EEENS5_IJSH_SC_EEEEEEEvNS4_8identityES15_S1F_vS1G_EENS_8epilogue10collective18CollectiveEpilogueINS1I_23Sm100TmaWarpSpecializedILi2ELi2ELi64ELb0ELb0EEEJNS5_IJSG_SG_SH_EEENS5_IJNSX_ISG_SC_EENSX_ISH_SC_EEEEESJ_SK_SJ_SK_NS1I_6fusion15FusionCallbacksIS1M_NS1R_17LinearCombinationISJ_fSJ_fLNS_15FloatRoundStyleE2EEES1N_S1Q_JEEENS4_5SM1004TMEM4LOAD26SM100_TMEM_LOAD_32dp32b64xENS4_13SM90_TMA_LOADES1F_NS4_39AutoVectorizingCopyWithAssumedAlignmentILi128EEENS4_14SM90_TMA_STOREES1F_S23_S23_EEEvvEEEEvNT_6ParamsE --------------------------
	.section	.nv.info._ZN7cutlass13device_kernelINS_4gemm6kernel13GemmUniversalIN4cute5tupleIJiiiiEEENS1_10collective13CollectiveMmaINS1_35MainloopSm100TmaUmmaWarpSpecializedILi3ELi2ELi4ENS5_IJNS4_1CILi2EEENSA_ILi1EEESC_EEEEENS5_IJNSA_ILi256EEENSA_ILi128EEENSA_ILi64EEEEEENS_12float_e5m2_tENS5_IJlSC_lEEESJ_SK_NS4_8TiledMMAINS4_8MMA_AtomIJNS4_10MMA_TraitsINS4_25SM100_MMA_F8F6F4_2x1SM_SSEJSJ_SJ_fSF_SG_NS4_17integral_constantINS4_4UMMA5MajorELSR_0EEESS_NSP_INSQ_7ScaleInELST_0EEESU_EEEEEENS4_6LayoutINS5_IJSC_SC_SC_EEENS5_IJNSA_ILi0EEESZ_SZ_EEEEENS5_IJNS4_10UnderscoreES12_S12_EEEEENS4_18SM100_TMA_2SM_LOADENS4_14ComposedLayoutINS4_7SwizzleILi2ELi4ELi3EEENS4_18smem_ptr_flag_bitsILi8EEENSX_INS5_IJNSA_ILi8EEESH_EEENS5_IJSH_SC_EEEEEEEvNS4_8identityES15_S1F_vS1G_EENS_8epilogue10collective18CollectiveEpilogueINS1I_23Sm100TmaWarpSpecializedILi2ELi2ELi64ELb0ELb0EEEJNS5_IJSG_SG_SH_EEENS5_IJNSX_ISG_SC_EENSX_ISH_SC_EEEEESJ_SK_SJ_SK_NS1I_6fusion15FusionCallbacksIS1M_NS1R_17LinearCombinationISJ_fSJ_fLNS_15FloatRoundStyleE2EEES1N_S1Q_JEEENS4_5SM1004TMEM4LOAD26SM100_TMEM_LOAD_32dp32b64xENS4_13SM90_TMA_LOADES1F_NS4_39AutoVectorizingCopyWithAssumedAlignmentILi128EEENS4_14SM90_TMA_STOREES1F_S23_S23_EEEvvEEEEvNT_6ParamsE,"",@"SHT_CUDA_INFO"
	.sectionflags	@""
	.align	4


	//----- nvinfo : EIATTR_CUDA_API_VERSION
	.align		4
        /*0000*/ 	.byte	0x04, 0x37
        /*0002*/ 	.short	(.L_31 - .L_30)
.L_30:
        /*0004*/ 	.word	0x00000082


	//----- nvinfo : EIATTR_KPARAM_INFO
	.align		4
.L_31:
        /*0008*/ 	.byte	0x04, 0x17
        /*000a*/ 	.short	(.L_33 - .L_32)
.L_32:
        /*000c*/ 	.word	0x00000000
        /*0010*/ 	.short	0x0000
        /*0012*/ 	.short	0x0000
        /*0014*/ 	.byte	0x00, 0xf0, 0x01, 0x20


	//----- nvinfo : EIATTR_AT_ENTRY_FRAGMENTS
	.align		4
.L_33:
        /*0018*/ 	.byte	0x04, 0x4f
        /*001a*/ 	.short	(.L_35 - .L_34)


	//   ....[0]....
.L_34:
        /*001c*/ 	.word	0x00000007


	//----- nvinfo : EIATTR_RESERVED_SMEM_USED
	.align		4
.L_35:
        /*0020*/ 	.byte	0x01, 0x41
	.zero		2


	//----- nvinfo : EIATTR_SPARSE_MMA_MASK
	.align		4
        /*0024*/ 	.byte	0x03, 0x50
        /*0026*/ 	.short	0x0000


	//----- nvinfo : EIATTR_TCGEN05_2CTA_USED
	.align		4
        /*0028*/ 	.byte	0x01, 0x52
	.zero		2


	//----- nvinfo : EIATTR_MAXREG_COUNT
	.align		4
        /*002c*/ 	.byte	0x03, 0x1b
        /*002e*/ 	.short	0x00ff


	//----- nvinfo : EIATTR_NUM_BARRIERS
	.align		4
        /*0030*/ 	.byte	0x02, 0x4c
        /*0032*/ 	.byte	0x07
	.zero		1


	//----- nvinfo : EIATTR_EXTERNS
	.align		4
        /*0034*/ 	.byte	0x04, 0x0f
        /*0036*/ 	.short	(.L_37 - .L_36)


	//   ....[0]....
	.align		4
.L_36:
        /*0038*/ 	.word	index@(__assertfail)


	//----- nvinfo : EIATTR_MERCURY_ISA_VERSION
	.align		4
.L_37:
        /*003c*/ 	.byte	0x03, 0x5f
        /*003e*/ 	.short	0x0101


	//----- nvinfo : EIATTR_INT_WARP_WIDE_INSTR_OFFSETS
	.align		4
        /*0040*/ 	.byte	0x04, 0x31
        /*0042*/ 	.short	(.L_39 - .L_38)


	//   ....[0]....
.L_38:
        /*0044*/ 	.word	0x00000cb0


	//   ....[1]....
        /*0048*/ 	.word	0x00000d50


	//   ....[2]....
        /*004c*/ 	.word	0x000020b0


	//   ....[3]....
        /*0050*/ 	.word	0x00003e20


	//   ....[4]....
        /*0054*/ 	.word	0x00003e40


	//   ....[5]....
        /*0058*/ 	.word	0x00003e70


	//   ....[6]....
        /*005c*/ 	.word	0x000047a0


	//   ....[7]....
        /*0060*/ 	.word	0x00004810


	//   ....[8]....
        /*0064*/ 	.word	0x000049f0


	//   ....[9]....
        /*0068*/ 	.word	0x00004b50


	//----- nvinfo : EIATTR_COOP_GROUP_MASK_REGIDS
	.align		4
.L_39:
        /*006c*/ 	.byte	0x04, 0x29
        /*006e*/ 	.short	(.L_41 - .L_40)


	//   ....[0]....
.L_40:
        /*0070*/ 	.word	0xffffffff


	//   ....[1]....
        /*0074*/ 	.word	0xffffffff


	//   ....[2]....
        /*0078*/ 	.word	0xffffffff


	//   ....[3]....
        /*007c*/ 	.word	0xffffffff


	//   ....[4]....
        /*0080*/ 	.word	0xffffffff


	//   ....[5]....
        /*0084*/ 	.word	0xffffffff


	//   ....[6]....
        /*0088*/ 	.word	0xffffffff


	//   ....[7]....
        /*008c*/ 	.word	0xffffffff


	//   ....[8]....
        /*0090*/ 	.word	0xffffffff


	//   ....[9]....
        /*0094*/ 	.word	0xffffffff


	//   ....[10]....
        /*0098*/ 	.word	0xffffffff


	//   ....[11]....
        /*009c*/ 	.word	0xffffffff


	//   ....[12]....
        /*00a0*/ 	.word	0xffffffff


	//   ....[13]....
        /*00a4*/ 	.word	0xffffffff


	//----- nvinfo : EIATTR_COOP_GROUP_INSTR_OFFSETS
	.align		4
.L_41:
        /*00a8*/ 	.byte	0x04, 0x28
        /*00aa*/ 	.short	(.L_43 - .L_42)


	//   ....[0]....
.L_42:
        /*00ac*/ 	.word	0x000000c0


	//   ....[1]....
        /*00b0*/ 	.word	0x00000500


	//   ....[2]....
        /*00b4*/ 	.word	0x00000660


	//   ....[3]....
        /*00b8*/ 	.word	0x000007b0


	//   ....[4]....
        /*00bc*/ 	.word	0x000008a0


	//   ....[5]....
        /*00c0*/ 	.word	0x00000a00


	//   ....[6]....
        /*00c4*/ 	.word	0x00000b90


	//   ....[7]....
        /*00c8*/ 	.word	0x00000dd0


	//   ....[8]....
        /*00cc*/ 	.word	0x00001f90


	//   ....[9]....
        /*00d0*/ 	.word	0x00002ce0


	//   ....[10]....
        /*00d4*/ 	.word	0x000031b0


	//   ....[11]....
        /*00d8*/ 	.word	0x000031e0


	//   ....[12]....
        /*00dc*/ 	.word	0x00003d20


	//   ....[13]....
        /*00e0*/ 	.word	0x00003f30


	//----- nvinfo : EIATTR_VRC_CTA_INIT_COUNT
	.align		4
.L_43:
        /*00e4*/ 	.byte	0x02, 0x4a
        /*00e6*/ 	.byte	0x80
	.zero		1


	//----- nvinfo : EIATTR_SYSCALL_OFFSETS
	.align		4
        /*00e8*/ 	.byte	0x04, 0x46
        /*00ea*/ 	.short	(.L_45 - .L_44)


	//   ....[0]....
.L_44:
        /*00ec*/ 	.word	0x00005580


	//   ....[1]....
        /*00f0*/ 	.word	0x000056c0


	//   ....[2]....
        /*00f4*/ 	.word	0x00005f20


	//   ....[3]....
        /*00f8*/ 	.word	0x00007530


	//----- nvinfo : EIATTR_MBARRIER_INSTR_OFFSETS
	.align		4
.L_45:
        /*00fc*/ 	.byte	0x04, 0x39
        /*00fe*/ 	.short	(.L_47 - .L_46)


	//   ....[0]....
.L_46:
        /*0100*/ 	.word	0x000005f0
        /*0104*/ 	.word	0x000000ff
        /*0108*/ 	.word	0x00000000
        /*010c*/ 	.short	0x0100
        /*010e*/ 	.byte	0x08
	.zero		1


	//   ....[1]....
        /*0110*/ 	.word	0x00000600
        /*0114*/ 	.word	0x000000ff
        /*0118*/ 	.word	0x00000018
        /*011c*/ 	.short	0x0100
        /*011e*/ 	.byte	0x08
	.zero		1


	//   ....[2]....
        /*0120*/ 	.word	0x00000610
        /*0124*/ 	.word	0x000000ff
        /*0128*/ 	.word	0x00000008
        /*012c*/ 	.short	0x0100
        /*012e*/ 	.byte	0x08
	.zero		1


	//   ....[3]....
        /*0130*/ 	.word	0x00000620
        /*0134*/ 	.word	0x000000ff
        /*0138*/ 	.word	0x00000020
        /*013c*/ 	.short	0x0100
        /*013e*/ 	.byte	0x08
	.zero		1


	//   ....[4]....
        /*0140*/ 	.word	0x00000630
        /*0144*/ 	.word	0x000000ff
        /*0148*/ 	.word	0x00000010
        /*014c*/ 	.short	0x0100
        /*014e*/ 	.byte	0x08
	.zero		1


	//   ....[5]....
        /*0150*/ 	.word	0x00000640
        /*0154*/ 	.word	0x000000ff
        /*0158*/ 	.word	0x00000028
        /*015c*/ 	.short	0x0100
        /*015e*/ 	.byte	0x08
	.zero		1


	//   ....[6]....
        /*0160*/ 	.word	0x00000760
        /*0164*/ 	.word	0x000000ff
        /*0168*/ 	.word	0x00000030
        /*016c*/ 	.short	0x0100
        /*016e*/ 	.byte	0x09
	.zero		1


	//   ....[7]....
        /*0170*/ 	.word	0x00000770
        /*0174*/ 	.word	0x000000ff
        /*0178*/ 	.word	0x00000040
        /*017c*/ 	.short	0x0100
        /*017e*/ 	.byte	0x09
	.zero		1


	//   ....[8]....
        /*0180*/ 	.word	0x00000780
        /*0184*/ 	.word	0x000000ff
        /*0188*/ 	.word	0x00000038
        /*018c*/ 	.short	0x0100
        /*018e*/ 	.byte	0x09
	.zero		1


	//   ....[9]....
        /*0190*/ 	.word	0x00000790
        /*0194*/ 	.word	0x000000ff
        /*0198*/ 	.word	0x00000048
        /*019c*/ 	.short	0x0100
        /*019e*/ 	.byte	0x09
	.zero		1


	//   ....[10]....
        /*01a0*/ 	.word	0x00000870
        /*01a4*/ 	.word	0x000000ff
        /*01a8*/ 	.word	0x00000050
        /*01ac*/ 	.short	0x0100
        /*01ae*/ 	.byte	0x08
	.zero		1


	//   ....[11]....
        /*01b0*/ 	.word	0x00000880
        /*01b4*/ 	.word	0x000000ff
        /*01b8*/ 	.word	0x00000058
        /*01bc*/ 	.short	0x0100
        /*01be*/ 	.byte	0x08
	.zero		1


	//   ....[12]....
        /*01c0*/ 	.word	0x000009b0
        /*01c4*/ 	.word	0x000000ff
        /*01c8*/ 	.word	0x00000060
        /*01cc*/ 	.short	0x0100
        /*01ce*/ 	.byte	0x08
	.zero		1


	//   ....[13]....
        /*01d0*/ 	.word	0x000009c0
        /*01d4*/ 	.word	0x000000ff
        /*01d8*/ 	.word	0x00000070
        /*01dc*/ 	.short	0x0100
        /*01de*/ 	.byte	0x08
	.zero		1


	//   ....[14]....
        /*01e0*/ 	.word	0x000009d0
        /*01e4*/ 	.word	0x000000ff
        /*01e8*/ 	.word	0x00000068
        /*01ec*/ 	.short	0x0100
        /*01ee*/ 	.byte	0x08
	.zero		1


	//   ....[15]....
        /*01f0*/ 	.word	0x000009e0
        /*01f4*/ 	.word	0x000000ff
        /*01f8*/ 	.word	0x00000078
        /*01fc*/ 	.short	0x0100
        /*01fe*/ 	.byte	0x08
	.zero		1


	//   ....[16]....
        /*0200*/ 	.word	0x00000b00
        /*0204*/ 	.word	0x000000ff
        /*0208*/ 	.word	0x00000080
        /*020c*/ 	.short	0x0100
        /*020e*/ 	.byte	0x09
	.zero		1


	//   ....[17]....
        /*0210*/ 	.word	0x00000b10
        /*0214*/ 	.word	0x000000ff
        /*0218*/ 	.word	0x000000a0
        /*021c*/ 	.short	0x0100
        /*021e*/ 	.byte	0x09
	.zero		1


	//   ....[18]....
        /*0220*/ 	.word	0x00000b20
        /*0224*/ 	.word	0x000000ff
        /*0228*/ 	.word	0x00000088
        /*022c*/ 	.short	0x0100
        /*022e*/ 	.byte	0x09
	.zero		1


	//   ....[19]....
        /*0230*/ 	.word	0x00000b30
        /*0234*/ 	.word	0x000000ff
        /*0238*/ 	.word	0x000000a8
        /*023c*/ 	.short	0x0100
        /*023e*/ 	.byte	0x09
	.zero		1


	//   ....[20]....
        /*0240*/ 	.word	0x00000b40
        /*0244*/ 	.word	0x000000ff
        /*0248*/ 	.word	0x00000090
        /*024c*/ 	.short	0x0100
        /*024e*/ 	.byte	0x09
	.zero		1


	//   ....[21]....
        /*0250*/ 	.word	0x00000b50
        /*0254*/ 	.word	0x000000ff
        /*0258*/ 	.word	0x000000b0
        /*025c*/ 	.short	0x0100
        /*025e*/ 	.byte	0x09
	.zero		1


	//   ....[22]....
        /*0260*/ 	.word	0x00000b60
        /*0264*/ 	.word	0x000000ff
        /*0268*/ 	.word	0x00000098
        /*026c*/ 	.short	0x0100
        /*026e*/ 	.byte	0x09
	.zero		1


	//   ....[23]....
        /*0270*/ 	.word	0x00000b70
        /*0274*/ 	.word	0x000000ff
        /*0278*/ 	.word	0x000000b8
        /*027c*/ 	.short	0x0100
        /*027e*/ 	.byte	0x09
	.zero		1


	//   ....[24]....
        /*0280*/ 	.word	0x00000c60
        /*0284*/ 	.word	0x000000ff
        /*0288*/ 	.word	0x000000c0
        /*028c*/ 	.short	0x0100
        /*028e*/ 	.byte	0x08
	.zero		1


	//   ....[25]....
        /*0290*/ 	.word	0x00000c70
        /*0294*/ 	.word	0x000000ff
        /*0298*/ 	.word	0x000000d0
        /*029c*/ 	.short	0x0100
        /*029e*/ 	.byte	0x08
	.zero		1


	//   ....[26]....
        /*02a0*/ 	.word	0x00000c80
        /*02a4*/ 	.word	0x000000ff
        /*02a8*/ 	.word	0x000000c8
        /*02ac*/ 	.short	0x0100
        /*02ae*/ 	.byte	0x08
	.zero		1


	//   ....[27]....
        /*02b0*/ 	.word	0x00000c90
        /*02b4*/ 	.word	0x000000ff
        /*02b8*/ 	.word	0x000000d8
        /*02bc*/ 	.short	0x0100
        /*02be*/ 	.byte	0x08
	.zero		1


	//   ....[28]....
        /*02c0*/ 	.word	0x00000d80
        /*02c4*/ 	.word	0x000000ff
        /*02c8*/ 	.word	0x000000e0
        /*02cc*/ 	.short	0x0100
        /*02ce*/ 	.byte	0x06
	.zero		1


	//   ....[29]....
        /*02d0*/ 	.word	0x00001790
        /*02d4*/ 	.word	0x00000003
        /*02d8*/ 	.word	0x000000d0
        /*02dc*/ 	.short	0x010a
        /*02de*/ 	.byte	0xff
	.zero		1


	//   ....[30]....
        /*02e0*/ 	.word	0x000017c0
        /*02e4*/ 	.word	0x00000003
        /*02e8*/ 	.word	0x000000c0
        /*02ec*/ 	.short	0x0101
        /*02ee*/ 	.byte	0xff
	.zero		1


	//   ....[31]....
        /*02f0*/ 	.word	0x000018c0
        /*02f4*/ 	.word	0x000000ff
        /*02f8*/ 	.word	0x00000018
        /*02fc*/ 	.short	0x010a
        /*02fe*/ 	.byte	0x08
	.zero		1


	//   ....[32]....
        /*0300*/ 	.word	0x00001990
        /*0304*/ 	.word	0x000000ff
        /*0308*/ 	.word	0x00000018
        /*030c*/ 	.short	0x010a
        /*030e*/ 	.byte	0x21
	.zero		1


	//   ....[33]....
        /*0310*/ 	.word	0x00001b40
        /*0314*/ 	.word	0x000000ff
        /*0318*/ 	.word	0x00000018
        /*031c*/ 	.short	0x010a
        /*031e*/ 	.byte	0x08
	.zero		1


	//   ....[34]....
        /*0320*/ 	.word	0x00001c40
        /*0324*/ 	.word	0x000000ff
        /*0328*/ 	.word	0x00000058
        /*032c*/ 	.short	0x0101
        /*032e*/ 	.byte	0x04
	.zero		1


	//   ....[35]....
        /*0330*/ 	.word	0x00001c60
        /*0334*/ 	.word	0x000000ff
        /*0338*/ 	.word	0x00000018
        /*033c*/ 	.short	0x010a
        /*033e*/ 	.byte	0x08
	.zero		1


	//   ....[36]....
        /*0340*/ 	.word	0x00001ce0
        /*0344*/ 	.word	0x000000ff
        /*0348*/ 	.word	0x00000018
        /*034c*/ 	.short	0x010a
        /*034e*/ 	.byte	0x11
	.zero		1


	//   ....[37]....
        /*0350*/ 	.word	0x00001e70
        /*0354*/ 	.word	0x000000ff
        /*0358*/ 	.word	0x00000018
        /*035c*/ 	.short	0x010a
        /*035e*/ 	.byte	0x08
	.zero		1


	//   ....[38]....
        /*0360*/ 	.word	0x00001fc0
        /*0364*/ 	.word	0x00000002
        /*0368*/ 	.word	0x00000060
        /*036c*/ 	.short	0x010a
        /*036e*/ 	.byte	0xff
	.zero		1


	//   ....[39]....
        /*0370*/ 	.word	0x00002080
        /*0374*/ 	.word	0x00000002
        /*0378*/ 	.word	0x00000000
        /*037c*/ 	.short	0x0101
        /*037e*/ 	.byte	0xff
	.zero		1


	//   ....[40]....
        /*0380*/ 	.word	0x000025e0
        /*0384*/ 	.word	0x000000ff
        /*0388*/ 	.word	0x00000000
        /*038c*/ 	.short	0x010a
        /*038e*/ 	.byte	0x05
	.zero		1


	//   ....[41]....
        /*0390*/ 	.word	0x00002670
        /*0394*/ 	.word	0x000000ff
        /*0398*/ 	.word	0x00000000
        /*039c*/ 	.short	0x010a
        /*039e*/ 	.byte	0x05
	.zero		1


	//   ....[42]....
        /*03a0*/ 	.word	0x00002710
        /*03a4*/ 	.word	0x00000000
        /*03a8*/ 	.word	0x00000000
        /*03ac*/ 	.short	0x010a
        /*03ae*/ 	.byte	0xff
	.zero		1


	//   ....[43]....
        /*03b0*/ 	.word	0x00002840
        /*03b4*/ 	.word	0x00000000
        /*03b8*/ 	.word	0x000000c0
        /*03bc*/ 	.short	0x010a
        /*03be*/ 	.byte	0xff
	.zero		1


	//   ....[44]....
        /*03c0*/ 	.word	0x000028b0
        /*03c4*/ 	.word	0x00000004
        /*03c8*/ 	.word	0x00000000
        /*03cc*/ 	.short	0x0101
        /*03ce*/ 	.byte	0xff
	.zero		1


	//   ....[45]....
        /*03d0*/ 	.word	0x000028d0
        /*03d4*/ 	.word	0x000000ff
        /*03d8*/ 	.word	0x00000070
        /*03dc*/ 	.short	0x010a
        /*03de*/ 	.byte	0x05
	.zero		1


	//   ....[46]....
        /*03e0*/ 	.word	0x000029f0
        /*03e4*/ 	.word	0x00000000
        /*03e8*/ 	.word	0x00000060
        /*03ec*/ 	.short	0x010a
        /*03ee*/ 	.byte	0xff
	.zero		1


	//   ....[47]....
        /*03f0*/ 	.word	0x00002af0
        /*03f4*/ 	.word	0x00000000
        /*03f8*/ 	.word	0x00000000
        /*03fc*/ 	.short	0x0101
        /*03fe*/ 	.byte	0xff
	.zero		1


	//   ....[48]....
        /*0400*/ 	.word	0x00002b80
        /*0404*/ 	.word	0x000000ff
        /*0408*/ 	.word	0x00000070
        /*040c*/ 	.short	0x0106
        /*040e*/ 	.byte	0x05
	.zero		1


	//   ....[49]....
        /*0410*/ 	.word	0x00002ba0
        /*0414*/ 	.word	0x000000ff
        /*0418*/ 	.word	0x00000070
        /*041c*/ 	.short	0x010a
        /*041e*/ 	.byte	0x05
	.zero		1


	//   ....[50]....
        /*0420*/ 	.word	0x00002c30
        /*0424*/ 	.word	0x000000ff
        /*0428*/ 	.word	0x00000070
        /*042c*/ 	.short	0x0106
        /*042e*/ 	.byte	0x04
	.zero		1


	//   ....[51]....
        /*0430*/ 	.word	0x00002c70
        /*0434*/ 	.word	0x00000000
        /*0438*/ 	.word	0x00000070
        /*043c*/ 	.short	0x010a
        /*043e*/ 	.byte	0xff
	.zero		1


	//   ....[52]....
        /*0440*/ 	.word	0x00002eb0
        /*0444*/ 	.word	0x000000ff
        /*0448*/ 	.word	0x00000008
        /*044c*/ 	.short	0x010a
        /*044e*/ 	.byte	0x06
	.zero		1


	//   ....[53]....
        /*0450*/ 	.word	0x00002ed0
        /*0454*/ 	.word	0x000000ff
        /*0458*/ 	.word	0x00000008
        /*045c*/ 	.short	0x010a
        /*045e*/ 	.byte	0x06
	.zero		1


	//   ....[54]....
        /*0460*/ 	.word	0x00003060
        /*0464*/ 	.word	0x000000ff
        /*0468*/ 	.word	0x00000008
        /*046c*/ 	.short	0x010a
        /*046e*/ 	.byte	0x06
	.zero		1


	//   ....[55]....
        /*0470*/ 	.word	0x00003080
        /*0474*/ 	.word	0x000000ff
        /*0478*/ 	.word	0x00000008
        /*047c*/ 	.short	0x010a
        /*047e*/ 	.byte	0x06
	.zero		1


	//   ....[56]....
        /*0480*/ 	.word	0x00003140
        /*0484*/ 	.word	0x000000ff
        /*0488*/ 	.word	0x00000000
        /*048c*/ 	.short	0x0101
        /*048e*/ 	.byte	0x07
	.zero		1


	//   ....[57]....
        /*0490*/ 	.word	0x00003440
        /*0494*/ 	.word	0x00000000
        /*0498*/ 	.word	0x00000060
        /*049c*/ 	.short	0x010a
        /*049e*/ 	.byte	0xff
	.zero		1


	//   ....[58]....
        /*04a0*/ 	.word	0x00003500
        /*04a4*/ 	.word	0x00000000
        /*04a8*/ 	.word	0x00000000
        /*04ac*/ 	.short	0x0101
        /*04ae*/ 	.byte	0xff
	.zero		1


	//   ....[59]....
        /*04b0*/ 	.word	0x000035c0
        /*04b4*/ 	.word	0x000000ff
        /*04b8*/ 	.word	0x00000000
        /*04bc*/ 	.short	0x010a
        /*04be*/ 	.byte	0x06
	.zero		1


	//   ....[60]....
        /*04c0*/ 	.word	0x000035d0
        /*04c4*/ 	.word	0x000000ff
        /*04c8*/ 	.word	0x000000a0
        /*04cc*/ 	.short	0x010a
        /*04ce*/ 	.byte	0x0a
	.zero		1


	//   ....[61]....
        /*04d0*/ 	.word	0x00003680
        /*04d4*/ 	.word	0x000000ff
        /*04d8*/ 	.word	0x00000000
        /*04dc*/ 	.short	0x010a
        /*04de*/ 	.byte	0x09
	.zero		1


	//   ....[62]....
        /*04e0*/ 	.word	0x000037c0
        /*04e4*/ 	.word	0x000000ff
        /*04e8*/ 	.word	0x00000000
        /*04ec*/ 	.short	0x010a
        /*04ee*/ 	.byte	0x06
	.zero		1


	//   ....[63]....
        /*04f0*/ 	.word	0x00003a10
        /*04f4*/ 	.word	0x000000ff
        /*04f8*/ 	.word	0x00000000
        /*04fc*/ 	.short	0x010a
        /*04fe*/ 	.byte	0x07
	.zero		1


	//   ....[64]....
        /*0500*/ 	.word	0x00003aa0
        /*0504*/ 	.word	0x000000ff
        /*0508*/ 	.word	0x00000000
        /*050c*/ 	.short	0x010a
        /*050e*/ 	.byte	0x07
	.zero		1


	//   ....[65]....
        /*0510*/ 	.word	0x00003b30
        /*0514*/ 	.word	0x000000ff
        /*0518*/ 	.word	0x00000000
        /*051c*/ 	.short	0x010a
        /*051e*/ 	.byte	0x07
	.zero		1


	//   ....[66]....
        /*0520*/ 	.word	0x00003bd0
        /*0524*/ 	.word	0x00000000
        /*0528*/ 	.word	0x00000000
        /*052c*/ 	.short	0x010a
        /*052e*/ 	.byte	0xff
	.zero		1


	//   ....[67]....
        /*0530*/ 	.word	0x00003c10
        /*0534*/ 	.word	0x00000000
        /*0538*/ 	.word	0x00000000
        /*053c*/ 	.short	0x010a
        /*053e*/ 	.byte	0xff
	.zero		1


	//   ....[68]....
        /*0540*/ 	.word	0x00003c80
        /*0544*/ 	.word	0x000000ff
        /*0548*/ 	.word	0x00000000
        /*054c*/ 	.short	0x0101
        /*054e*/ 	.byte	0x05
	.zero		1


	//   ....[69]....
        /*0550*/ 	.word	0x00003cc0
        /*0554*/ 	.word	0x000000ff
        /*0558*/ 	.word	0x000000e0
        /*055c*/ 	.short	0x010a
        /*055e*/ 	.byte	0x08
	.zero		1


	//   ....[70]....
        /*0560*/ 	.word	0x00003d10
        /*0564*/ 	.word	0x000000ff
        /*0568*/ 	.word	0x00000000
        /*056c*/ 	.short	0x0101
        /*056e*/ 	.byte	0x05
	.zero		1


	//   ....[71]....
        /*0570*/ 	.word	0x00004140
        /*0574*/ 	.word	0x00000000
        /*0578*/ 	.word	0x00000060
        /*057c*/ 	.short	0x010a
        /*057e*/ 	.byte	0xff
	.zero		1


	//   ....[72]....
        /*0580*/ 	.word	0x00004200
        /*0584*/ 	.word	0x00000000
        /*0588*/ 	.word	0x00000000
        /*058c*/ 	.short	0x0101
        /*058e*/ 	.byte	0xff
	.zero		1


	//   ....[73]....
        /*0590*/ 	.word	0x00004520
        /*0594*/ 	.word	0x000000ff
        /*0598*/ 	.word	0x00000058
        /*059c*/ 	.short	0x010a
        /*059e*/ 	.byte	0x06
	.zero		1


	//   ....[74]....
        /*05a0*/ 	.word	0x00004710
        /*05a4*/ 	.word	0x000000ff
        /*05a8*/ 	.word	0x00000040
        /*05ac*/ 	.short	0x010a
        /*05ae*/ 	.byte	0x06
	.zero		1


	//   ....[75]....
        /*05b0*/ 	.word	0x000048e0
        /*05b4*/ 	.word	0x000000ff
        /*05b8*/ 	.word	0x00000030
        /*05bc*/ 	.short	0x010b
        /*05be*/ 	.byte	0x06
	.zero		1


	//   ....[76]....
        /*05c0*/ 	.word	0x00004950
        /*05c4*/ 	.word	0x000000ff
        /*05c8*/ 	.word	0x00000000
        /*05cc*/ 	.short	0x0101
        /*05ce*/ 	.byte	0x08
	.zero		1


	//   ....[77]....
        /*05d0*/ 	.word	0x00004980
        /*05d4*/ 	.word	0x000000ff
        /*05d8*/ 	.word	0x00000048
        /*05dc*/ 	.short	0x010a
        /*05de*/ 	.byte	0x06
	.zero		1


	//   ....[78]....
        /*05e0*/ 	.word	0x00004b90
        /*05e4*/ 	.word	0x000000ff
        /*05e8*/ 	.word	0x00000038
        /*05ec*/ 	.short	0x010b
        /*05ee*/ 	.byte	0x06
	.zero		1


	//   ....[79]....
        /*05f0*/ 	.word	0x00004bb0
        /*05f4*/ 	.word	0x000000ff
        /*05f8*/ 	.word	0x00000000
        /*05fc*/ 	.short	0x0101
        /*05fe*/ 	.byte	0x0d
	.zero		1


	//   ....[80]....
        /*0600*/ 	.word	0x00004be0
        /*0604*/ 	.word	0x000000ff
        /*0608*/ 	.word	0x00000040
        /*060c*/ 	.short	0x010a
        /*060e*/ 	.byte	0x06
	.zero		1


	//   ....[81]....
        /*0610*/ 	.word	0x00004c20
        /*0614*/ 	.word	0x00000000
        /*0618*/ 	.word	0x00000048
        /*061c*/ 	.short	0x010a
        /*061e*/ 	.byte	0xff
	.zero		1


	//   ....[82]....
        /*0620*/ 	.word	0x00004f50
        /*0624*/ 	.word	0x00000000
        /*0628*/ 	.word	0x00000060
        /*062c*/ 	.short	0x010a
        /*062e*/ 	.byte	0xff
	.zero		1


	//   ....[83]....
        /*0630*/ 	.word	0x00005060
        /*0634*/ 	.word	0x00000000
        /*0638*/ 	.word	0x00000000
        /*063c*/ 	.short	0x0101
        /*063e*/ 	.byte	0xff
	.zero		1


	//   ....[84]....
        /*0640*/ 	.word	0x00005ac0
        /*0644*/ 	.word	0x00000003
        /*0648*/ 	.word	0x00000030
        /*064c*/ 	.short	0x010a
        /*064e*/ 	.byte	0xff
	.zero		1


	//   ....[85]....
        /*0650*/ 	.word	0x00005b00
        /*0654*/ 	.word	0x000000c3
        /*0658*/ 	.word	0x00000080
        /*065c*/ 	.short	0x010a
        /*065e*/ 	.byte	0xff
	.zero		1


	//   ....[86]....
        /*0660*/ 	.word	0x00005c30
        /*0664*/ 	.word	0x00000003
        /*0668*/ 	.word	0x00000030
        /*066c*/ 	.short	0x010a
        /*066e*/ 	.byte	0xff
	.zero		1


	//   ....[87]....
        /*0670*/ 	.word	0x00005d90
        /*0674*/ 	.word	0x00000000
        /*0678*/ 	.word	0x00000000
        /*067c*/ 	.short	0x0101
        /*067e*/ 	.byte	0xff
	.zero		1


	//   ....[88]....
        /*0680*/ 	.word	0x00005df0
        /*0684*/ 	.word	0x000000c3
        /*0688*/ 	.word	0x00000080
        /*068c*/ 	.short	0x010a
        /*068e*/ 	.byte	0xff
	.zero		1


	//   ....[89]....
        /*0690*/ 	.word	0x000071a0
        /*0694*/ 	.word	0x000000d8
        /*0698*/ 	.word	0x00000030
        /*069c*/ 	.short	0x010a
        /*069e*/ 	.byte	0xff
	.zero		1


	//   ....[90]....
        /*06a0*/ 	.word	0x00007270
        /*06a4*/ 	.word	0x000000d8
        /*06a8*/ 	.word	0x00000030
        /*06ac*/ 	.short	0x010a
        /*06ae*/ 	.byte	0xff
	.zero		1


	//   ....[91]....
        /*06b0*/ 	.word	0x000073d0
        /*06b4*/ 	.word	0x00000002
        /*06b8*/ 	.word	0x00000000
        /*06bc*/ 	.short	0x0101
        /*06be*/ 	.byte	0xff
	.zero		1


	//   ....[92]....
        /*06c0*/ 	.word	0x000077e0
        /*06c4*/ 	.word	0x000000c3
        /*06c8*/ 	.word	0x00000000
        /*06cc*/ 	.short	0x0101
        /*06ce*/ 	.byte	0xff
	.zero		1


	//   ....[93]....
        /*06d0*/ 	.word	0x00008830
        /*06d4*/ 	.word	0x00000003
        /*06d8*/ 	.word	0x000000d0
        /*06dc*/ 	.short	0x010a
        /*06de*/ 	.byte	0xff
	.zero		1


	//   ....[94]....
        /*06e0*/ 	.word	0x00008890
        /*06e4*/ 	.word	0x00000002
        /*06e8*/ 	.word	0x00000018
        /*06ec*/ 	.short	0x010a
        /*06ee*/ 	.byte	0xff
	.zero		1


	//   ....[95]....
        /*06f0*/ 	.word	0x000088f0
        /*06f4*/ 	.word	0x00000002
        /*06f8*/ 	.word	0x00000018
        /*06fc*/ 	.short	0x010a
        /*06fe*/ 	.byte	0xff
	.zero		1


	//   ....[96]....
        /*0700*/ 	.word	0x00008940
        /*0704*/ 	.word	0x00000002
        /*0708*/ 	.word	0x00000060
        /*070c*/ 	.short	0x010a
        /*070e*/ 	.byte	0xff
	.zero		1


	//   ....[97]....
        /*0710*/ 	.word	0x000089a0
        /*0714*/ 	.word	0x00000000
        /*0718*/ 	.word	0x00000000
        /*071c*/ 	.short	0x010a
        /*071e*/ 	.byte	0xff
	.zero		1


	//   ....[98]....
        /*0720*/ 	.word	0x00008a00
        /*0724*/ 	.word	0x00000000
        /*0728*/ 	.word	0x00000000
        /*072c*/ 	.short	0x010a
        /*072e*/ 	.byte	0xff
	.zero		1


	//   ....[99]....
        /*0730*/ 	.word	0x00008a50
        /*0734*/ 	.word	0x00000000
        /*0738*/ 	.word	0x000000c0
        /*073c*/ 	.short	0x010a
        /*073e*/ 	.byte	0xff
	.zero		1


	//   ....[100]....
        /*0740*/ 	.word	0x00008ab0
        /*0744*/ 	.word	0x00000000
        /*0748*/ 	.word	0x00000070
        /*074c*/ 	.short	0x010a
        /*074e*/ 	.byte	0xff
	.zero		1


	//   ....[101]....
        /*0750*/ 	.word	0x00008b00
        /*0754*/ 	.word	0x00000000
        /*0758*/ 	.word	0x00000060
        /*075c*/ 	.short	0x010a
        /*075e*/ 	.byte	0xff
	.zero		1


	//   ....[102]....
        /*0760*/ 	.word	0x00008b60
        /*0764*/ 	.word	0x00000000
        /*0768*/ 	.word	0x00000070
        /*076c*/ 	.short	0x010a
        /*076e*/ 	.byte	0xff
	.zero		1


	//   ....[103]....
        /*0770*/ 	.word	0x00008bc0
        /*0774*/ 	.word	0x00000004
        /*0778*/ 	.word	0x00000008
        /*077c*/ 	.short	0x010a
        /*077e*/ 	.byte	0xff
	.zero		1


	//   ....[104]....
        /*0780*/ 	.word	0x00008ca0
        /*0784*/ 	.word	0x00000002
        /*0788*/ 	.word	0x00000008
        /*078c*/ 	.short	0x010a
        /*078e*/ 	.byte	0xff
	.zero		1


	//   ....[105]....
        /*0790*/ 	.word	0x00008cf0
        /*0794*/ 	.word	0x00000000
        /*0798*/ 	.word	0x00000060
        /*079c*/ 	.short	0x010a
        /*079e*/ 	.byte	0xff
	.zero		1


	//   ....[106]....
        /*07a0*/ 	.word	0x00008d50
        /*07a4*/ 	.word	0x00000000
        /*07a8*/ 	.word	0x000000a0
        /*07ac*/ 	.short	0x010a
        /*07ae*/ 	.byte	0xff
	.zero		1


	//   ....[107]....
        /*07b0*/ 	.word	0x00008db0
        /*07b4*/ 	.word	0x00000000
        /*07b8*/ 	.word	0x00000000
        /*07bc*/ 	.short	0x010a
        /*07be*/ 	.byte	0xff
	.zero		1


	//   ....[108]....
        /*07c0*/ 	.word	0x00008e10
        /*07c4*/ 	.word	0x00000000
        /*07c8*/ 	.word	0x00000000
        /*07cc*/ 	.short	0x010a
        /*07ce*/ 	.byte	0xff
	.zero		1


	//   ....[109]....
        /*07d0*/ 	.word	0x00008e70
        /*07d4*/ 	.word	0x00000000
        /*07d8*/ 	.word	0x00000000
        /*07dc*/ 	.short	0x010a
        /*07de*/ 	.byte	0xff
	.zero		1


	//   ....[110]....
        /*07e0*/ 	.word	0x00008ed0
        /*07e4*/ 	.word	0x00000000
        /*07e8*/ 	.word	0x00000000
        /*07ec*/ 	.short	0x010a
        /*07ee*/ 	.byte	0xff
	.zero		1


	//   ....[111]....
        /*07f0*/ 	.word	0x00008f30
        /*07f4*/ 	.word	0x00000000
        /*07f8*/ 	.word	0x000000e0
        /*07fc*/ 	.short	0x010a
        /*07fe*/ 	.byte	0xff
	.zero		1


	//   ....[112]....
        /*0800*/ 	.word	0x00008f80
        /*0804*/ 	.word	0x00000000
        /*0808*/ 	.word	0x00000060
        /*080c*/ 	.short	0x010a
        /*080e*/ 	.byte	0xff
	.zero		1


	//   ....[113]....
        /*0810*/ 	.word	0x00008fe0
        /*0814*/ 	.word	0x00000000
        /*0818*/ 	.word	0x00000058
        /*081c*/ 	.short	0x010a
        /*081e*/ 	.byte	0xff
	.zero		1


	//   ....[114]....
        /*0820*/ 	.word	0x00009040
        /*0824*/ 	.word	0x00000003
        /*0828*/ 	.word	0x00000040
        /*082c*/ 	.short	0x010a
        /*082e*/ 	.byte	0xff
	.zero		1


	//   ....[115]....
        /*0830*/ 	.word	0x000090a0
        /*0834*/ 	.word	0x00000003
        /*0838*/ 	.word	0x00000048
        /*083c*/ 	.short	0x010a
        /*083e*/ 	.byte	0xff
	.zero		1


	//   ....[116]....
        /*0840*/ 	.word	0x00009100
        /*0844*/ 	.word	0x00000000
        /*0848*/ 	.word	0x00000040
        /*084c*/ 	.short	0x010a
        /*084e*/ 	.byte	0xff
	.zero		1


	//   ....[117]....
        /*0850*/ 	.word	0x00009150
        /*0854*/ 	.word	0x00000000
        /*0858*/ 	.word	0x00000060
        /*085c*/ 	.short	0x010a
        /*085e*/ 	.byte	0xff
	.zero		1


	//   ....[118]....
        /*0860*/ 	.word	0x000091a0
        /*0864*/ 	.word	0x00000003
        /*0868*/ 	.word	0x00000030
        /*086c*/ 	.short	0x010a
        /*086e*/ 	.byte	0xff
	.zero		1


	//   ....[119]....
        /*0870*/ 	.word	0x000091f0
        /*0874*/ 	.word	0x000000c3
        /*0878*/ 	.word	0x00000080
        /*087c*/ 	.short	0x010a
        /*087e*/ 	.byte	0xff
	.zero		1


	//   ....[120]....
        /*0880*/ 	.word	0x00009240
        /*0884*/ 	.word	0x000000d8
        /*0888*/ 	.word	0x00000030
        /*088c*/ 	.short	0x010a
        /*088e*/ 	.byte	0xff
	.zero		1


	//----- nvinfo : EIATTR_NUM_MBARRIERS
	.align		4
.L_47:
        /*0890*/ 	.byte	0x03, 0x38
        /*0892*/ 	.short	0x001d


	//----- nvinfo : EIATTR_EXIT_INSTR_OFFSETS
	.align		4
        /*0894*/ 	.byte	0x04, 0x1c
        /*0896*/ 	.short	(.L_49 - .L_48)


	//   ....[0]....
.L_48:
        /*0898*/ 	.word	0x00002740


	//   ....[1]....
        /*089c*/ 	.word	0x00002c40


	//   ....[2]....
        /*08a0*/ 	.word	0x00002ca0


	//   ....[3]....
        /*08a4*/ 	.word	0x00003f40


	//   ....[4]....
        /*08a8*/ 	.word	0x00004c50


	//   ....[5]....
        /*08ac*/ 	.word	0x00004c90


	//   ....[6]....
        /*08b0*/ 	.word	0x00008820


	//----- nvinfo : EIATTR_MAX_THREADS
	.align		4
.L_49:
        /*08b4*/ 	.byte	0x04, 0x05
        /*08b6*/ 	.short	(.L_51 - .L_50)
.L_50:
        /*08b8*/ 	.word	0x00000100
        /*08bc*/ 	.word	0x00000001
        /*08c0*/ 	.word	0x00000001


	//----- nvinfo : EIATTR_CRS_STACK_SIZE
	.align		4
.L_51:
        /*08c4*/ 	.byte	0x04, 0x1e
        /*08c6*/ 	.short	(.L_53 - .L_52)
.L_52:
        /*08c8*/ 	.word	0x00000000


	//----- nvinfo : EIATTR_CBANK_PARAM_SIZE
	.align		4
.L_53:
        /*08cc*/ 	.byte	0x03, 0x19
        /*08ce*/ 	.short	0x0800


	//----- nvinfo : EIATTR_PARAM_CBANK
	.align		4
        /*08d0*/ 	.byte	0x04, 0x0a
        /*08d2*/ 	.short	(.L_55 - .L_54)
	.align		4
.L_54:
        /*08d4*/ 	.word	index@(.nv.constant0._ZN7cutlass13device_kernelINS_4gemm6kernel13GemmUniversalIN4cute5tupleIJiiiiEEENS1_10collective13CollectiveMmaINS1_35MainloopSm100TmaUmmaWarpSpecializedILi3ELi2ELi4ENS5_IJNS4_1CILi2EEENSA_ILi1EEESC_EEEEENS5_IJNSA_ILi256EEENSA_ILi128EEENSA_ILi64EEEEEENS_12float_e5m2_tENS5_IJlSC_lEEESJ_SK_NS4_8TiledMMAINS4_8MMA_AtomIJNS4_10MMA_TraitsINS4_25SM100_MMA_F8F6F4_2x1SM_SSEJSJ_SJ_fSF_SG_NS4_17integral_constantINS4_4UMMA5MajorELSR_0EEESS_NSP_INSQ_7ScaleInELST_0EEESU_EEEEEENS4_6LayoutINS5_IJSC_SC_SC_EEENS5_IJNSA_ILi0EEESZ_SZ_EEEEENS5_IJNS4_10UnderscoreES12_S12_EEEEENS4_18SM100_TMA_2SM_LOADENS4_14ComposedLayoutINS4_7SwizzleILi2ELi4ELi3EEENS4_18smem_ptr_flag_bitsILi8EEENSX_INS5_IJNSA_ILi8EEESH_EEENS5_IJSH_SC_EEEEEEEvNS4_8identityES15_S1F_vS1G_EENS_8epilogue10collective18CollectiveEpilogueINS1I_23Sm100TmaWarpSpecializedILi2ELi2ELi64ELb0ELb0EEEJNS5_IJSG_SG_SH_EEENS5_IJNSX_ISG_SC_EENSX_ISH_SC_EEEEESJ_SK_SJ_SK_NS1I_6fusion15FusionCallbacksIS1M_NS1R_17LinearCombinationISJ_fSJ_fLNS_15FloatRoundStyleE2EEES1N_S1Q_JEEENS4_5SM1004TMEM4LOAD26SM100_TMEM_LOAD_32dp32b64xENS4_13SM90_TMA_LOADES1F_NS4_39AutoVectorizingCopyWithAssumedAlignmentILi128EEENS4_14SM90_TMA_STOREES1F_S23_S23_EEEvvEEEEvNT_6ParamsE)
        /*08d8*/ 	.short	0x0380
        /*08da*/ 	.short	0x0800


	//----- nvinfo : EIATTR_SW_WAR
	.align		4
.L_55:
        /*08dc*/ 	.byte	0x04, 0x36
        /*08de*/ 	.short	(.L_57 - .L_56)
.L_56:
        /*08e0*/ 	.word	0x00000008
.L_57:


//--------------------- .nv.callgraph             --------------------------
	.section	.nv.callgraph,"",@"SHT_CUDA_CALLGRAPH"
	.align	4
	.sectionentsize	8
	.align		4
        /*0000*/ 	.word	0x00000000
	.align		4
        /*0004*/ 	.word	0xffffffff
	.align		4
        /*0008*/ 	.word	index@(_ZN7cutlass13device_kernelINS_4gemm6kernel13GemmUniversalIN4cute5tupleIJiiiiEEENS1_10collective13CollectiveMmaINS1_35MainloopSm100TmaUmmaWarpSpecializedILi3ELi2ELi4ENS5_IJNS4_1CILi2EEENSA_ILi1EEESC_EEEEENS5_IJNSA_ILi256EEENSA_ILi128EEENSA_ILi64EEEEEENS_12float_e5m2_tENS5_IJlSC_lEEESJ_SK_NS4_8TiledMMAINS4_8MMA_AtomIJNS4_10MMA_TraitsINS4_25SM100_MMA_F8F6F4_2x1SM_SSEJSJ_SJ_fSF_SG_NS4_17integral_constantINS4_4UMMA5MajorELSR_0EEESS_NSP_INSQ_7ScaleInELST_0EEESU_EEEEEENS4_6LayoutINS5_IJSC_SC_SC_EEENS5_IJNSA_ILi0EEESZ_SZ_EEEEENS5_IJNS4_10UnderscoreES12_S12_EEEEENS4_18SM100_TMA_2SM_LOADENS4_14ComposedLayoutINS4_7SwizzleILi2ELi4ELi3EEENS4_18smem_ptr_flag_bitsILi8EEENSX_INS5_IJNSA_ILi8EEESH_EEENS5_IJSH_SC_EEEEEEEvNS4_8identityES15_S1F_vS1G_EENS_8epilogue10collective18CollectiveEpilogueINS1I_23Sm100TmaWarpSpecializedILi2ELi2ELi64ELb0ELb0EEEJNS5_IJSG_SG_SH_EEENS5_IJNSX_ISG_SC_EENSX_ISH_SC_EEEEESJ_SK_SJ_SK_NS1I_6fusion15FusionCallbacksIS1M_NS1R_17LinearCombinationISJ_fSJ_fLNS_15FloatRoundStyleE2EEES1N_S1Q_JEEENS4_5SM1004TMEM4LOAD26SM100_TMEM_LOAD_32dp32b64xENS4_13SM90_TMA_LOADES1F_NS4_39AutoVectorizingCopyWithAssumedAlignmentILi128EEENS4_14SM90_TMA_STOREES1F_S23_S23_EEEvvEEEEvNT_6ParamsE)
	.align		4
        /*000c*/ 	.word	index@(__assertfail)
	.align		4
        /*0010*/ 	.word	0x00000000
	.align		4
        /*0014*/ 	.word	0xfffffffe
	.align		4
        /*0018*/ 	.word	0x00000000
	.align		4
        /*001c*/ 	.word	0xfffffffd
	.align		4
        /*0020*/ 	.word	0x00000000
	.align		4
        /*0024*/ 	.word	0xfffffffc


//--------------------- .nv.constant4             --------------------------
	.section	.nv.constant4,"a",@progbits
	.align	8
	.align		8
.nv.constant4:
        /*0000*/ 	.dword	__assertfail
	.align		8
        /*0008*/ 	.dword	__unnamed_1
	.align		8
        /*0010*/ 	.dword	__unnamed_2
	.align		8
        /*0018*/ 	.dword	_ZN39_INTERNAL_984abcfe_4_k_cu_681f7b96_95264cuda3std3__45__cpo5beginE
	.align		8
        /*0020*/ 	.dword	_ZN39_INTERNAL_984abcfe_4_k_cu_681f7b96_95264cuda3std3__45__cpo3endE
	.align		8
        /*0028*/ 	.dword	_ZN39_INTERNAL_984abcfe_4_k_cu_681f7b96_95264cuda3std3__45__cpo6cbeginE
	.align		8
        /*0030*/ 	.dword	_ZN39_INTERNAL_984abcfe_4_k_cu_681f7b96_95264cuda3std3__45__cpo4cendE
	.align		8
        /*0038*/ 	.dword	_ZN39_INTERNAL_984abcfe_4_k_cu_681f7b96_95264cuda3std3__441_GLOBAL__N__984abcfe_4_k_cu_681f7b96_95266ignoreE
	.align		8
        /*0040*/ 	.dword	_ZN39_INTERNAL_984abcfe_4_k_cu_681f7b96_95264cuda3std3__419piecewise_constructE
	.align		8
        /*0048*/ 	.dword	_ZN39_INTERNAL_984abcfe_4_k_cu_681f7b96_95264cuda3std3__48in_placeE
	.align		8
        /*0050*/ 	.dword	_ZN39_INTERNAL_984abcfe_4_k_cu_681f7b96_95264cuda3std6ranges3__45__cpo4swapE
	.align		8
        /*0058*/ 	.dword	_ZN39_INTERNAL_984abcfe_4_k_cu_681f7b96_95264cuda3std6ranges3__45__cpo9iter_moveE
	.align		8
        /*0060*/ 	.dword	_ZN39_INTERNAL_984abcfe_4_k_cu_681f7b96_95264cute7productE
	.align		8
        /*0068*/ 	.dword	_ZN39_INTERNAL_984abcfe_4_k_cu_681f7b96_95264cute1_E
	.align		8
        /*0070*/ 	.dword	$str$25
	.align		8
        /*0078*/ 	.dword	$str$26
	.align		8
        /*0080*/ 	.dword	$str$27
	.align		8
        /*0088*/ 	.dword	$str$28


//--------------------- .text._ZN7cutlass13device_kernelINS_4gemm6kernel13GemmUniversalIN4cute5tupleIJiiiiEEENS1_10collective13CollectiveMmaINS1_35MainloopSm100TmaUmmaWarpSpecializedILi3ELi2ELi4ENS5_IJNS4_1CILi2EEENSA_ILi1EEESC_EEEEENS5_IJNSA_ILi256EEENSA_ILi128EEENSA_ILi64EEEEEENS_12float_e5m2_tENS5_IJlSC_lEEESJ_SK_NS4_8TiledMMAINS4_8MMA_AtomIJNS4_10MMA_TraitsINS4_25SM100_MMA_F8F6F4_2x1SM_SSEJSJ_SJ_fSF_SG_NS4_17integral_constantINS4_4UMMA5MajorELSR_0EEESS_NSP_INSQ_7ScaleInELST_0EEESU_EEEEEENS4_6LayoutINS5_IJSC_SC_SC_EEENS5_IJNSA_ILi0EEESZ_SZ_EEEEENS5_IJNS4_10UnderscoreES12_S12_EEEEENS4_18SM100_TMA_2SM_LOADENS4_14ComposedLayoutINS4_7SwizzleILi2ELi4ELi3EEENS4_18smem_ptr_flag_bitsILi8EEENSX_INS5_IJNSA_ILi8EEESH_EEENS5_IJSH_SC_EEEEEEEvNS4_8identityES15_S1F_vS1G_EENS_8epilogue10collective18CollectiveEpilogueINS1I_23Sm100TmaWarpSpecializedILi2ELi2ELi64ELb0ELb0EEEJNS5_IJSG_SG_SH_EEENS5_IJNSX_ISG_SC_EENSX_ISH_SC_EEEEESJ_SK_SJ_SK_NS1I_6fusion15FusionCallbacksIS1M_NS1R_17LinearCombinationISJ_fSJ_fLNS_15FloatRoundStyleE2EEES1N_S1Q_JEEENS4_5SM1004TMEM4LOAD26SM100_TMEM_LOAD_32dp32b64xENS4_13SM90_TMA_LOADES1F_NS4_39AutoVectorizingCopyWithAssumedAlignmentILi128EEENS4_14SM90_TMA_STOREES1F_S23_S23_EEEvvEEEEvNT_6ParamsE --------------------------
	.section	.text._ZN7cutlass13device_kernelINS_4gemm6kernel13GemmUniversalIN4cute5tupleIJiiiiEEENS1_10collective13CollectiveMmaINS1_35MainloopSm100TmaUmmaWarpSpecializedILi3ELi2ELi4ENS5_IJNS4_1CILi2EEENSA_ILi1EEESC_EEEEENS5_IJNSA_ILi256EEENSA_ILi128EEENSA_ILi64EEEEEENS_12float_e5m2_tENS5_IJlSC_lEEESJ_SK_NS4_8TiledMMAINS4_8MMA_AtomIJNS4_10MMA_TraitsINS4_25SM100_MMA_F8F6F4_2x1SM_SSEJSJ_SJ_fSF_SG_NS4_17integral_constantINS4_4UMMA5MajorELSR_0EEESS_NSP_INSQ_7ScaleInELST_0EEESU_EEEEEENS4_6LayoutINS5_IJSC_SC_SC_EEENS5_IJNSA_ILi0EEESZ_SZ_EEEEENS5_IJNS4_10UnderscoreES12_S12_EEEEENS4_18SM100_TMA_2SM_LOADENS4_14ComposedLayoutINS4_7SwizzleILi2ELi4ELi3EEENS4_18smem_ptr_flag_bitsILi8EEENSX_INS5_IJNSA_ILi8EEESH_EEENS5_IJSH_SC_EEEEEEEvNS4_8identityES15_S1F_vS1G_EENS_8epilogue10collective18CollectiveEpilogueINS1I_23Sm100TmaWarpSpecializedILi2ELi2ELi64ELb0ELb0EEEJNS5_IJSG_SG_SH_EEENS5_IJNSX_ISG_SC_EENSX_ISH_SC_EEEEESJ_SK_SJ_SK_NS1I_6fusion15FusionCallbacksIS1M_NS1R_17LinearCombinationISJ_fSJ_fLNS_15FloatRoundStyleE2EEES1N_S1Q_JEEENS4_5SM1004TMEM4LOAD26SM100_TMEM_LOAD_32dp32b64xENS4_13SM90_TMA_LOADES1F_NS4_39AutoVectorizingCopyWithAssumedAlignmentILi128EEENS4_14SM90_TMA_STOREES1F_S23_S23_EEEvvEEEEvNT_6ParamsE,"ax",@progbits
	.align	128
.text._ZN7cutlass13device_kernelINS_4gemm6kernel13GemmUniversalIN4cute5tupleIJiiiiEEENS1_10collective13CollectiveMmaINS1_35MainloopSm100TmaUmmaWarpSpecializedILi3ELi2ELi4ENS5_IJNS4_1CILi2EEENSA_ILi1EEESC_EEEEENS5_IJNSA_ILi256EEENSA_ILi128EEENSA_ILi64EEEEEENS_12float_e5m2_tENS5_IJlSC_lEEESJ_SK_NS4_8TiledMMAINS4_8MMA_AtomIJNS4_10MMA_TraitsINS4_25SM100_MMA_F8F6F4_2x1SM_SSEJSJ_SJ_fSF_SG_NS4_17integral_constantINS4_4UMMA5MajorELSR_0EEESS_NSP_INSQ_7ScaleInELST_0EEESU_EEEEEENS4_6LayoutINS5_IJSC_SC_SC_EEENS5_IJNSA_ILi0EEESZ_SZ_EEEEENS5_IJNS4_10UnderscoreES12_S12_EEEEENS4_18SM100_TMA_2SM_LOADENS4_14ComposedLayoutINS4_7SwizzleILi2ELi4ELi3EEENS4_18smem_ptr_flag_bitsILi8EEENSX_INS5_IJNSA_ILi8EEESH_EEENS5_IJSH_SC_EEEEEEEvNS4_8identityES15_S1F_vS1G_EENS_8epilogue10collective18CollectiveEpilogueINS1I_23Sm100TmaWarpSpecializedILi2ELi2ELi64ELb0ELb0EEEJNS5_IJSG_SG_SH_EEENS5_IJNSX_ISG_SC_EENSX_ISH_SC_EEEEESJ_SK_SJ_SK_NS1I_6fusion15FusionCallbacksIS1M_NS1R_17LinearCombinationISJ_fSJ_fLNS_15FloatRoundStyleE2EEES1N_S1Q_JEEENS4_5SM1004TMEM4LOAD26SM100_TMEM_LOAD_32dp32b64xENS4_13SM90_TMA_LOADES1F_NS4_39AutoVectorizingCopyWithAssumedAlignmentILi128EEENS4_14SM90_TMA_STOREES1F_S23_S23_EEEvvEEEEvNT_6ParamsE:
        .type           _ZN7cutlass13device_kernelINS_4gemm6kernel13GemmUniversalIN4cute5tupleIJiiiiEEENS1_10collective13CollectiveMmaINS1_35MainloopSm100TmaUmmaWarpSpecializedILi3ELi2ELi4ENS5_IJNS4_1CILi2EEENSA_ILi1EEESC_EEEEENS5_IJNSA_ILi256EEENSA_ILi128EEENSA_ILi64EEEEEENS_12float_e5m2_tENS5_IJlSC_lEEESJ_SK_NS4_8TiledMMAINS4_8MMA_AtomIJNS4_10MMA_TraitsINS4_25SM100_MMA_F8F6F4_2x1SM_SSEJSJ_SJ_fSF_SG_NS4_17integral_constantINS4_4UMMA5MajorELSR_0EEESS_NSP_INSQ_7ScaleInELST_0EEESU_EEEEEENS4_6LayoutINS5_IJSC_SC_SC_EEENS5_IJNSA_ILi0EEESZ_SZ_EEEEENS5_IJNS4_10UnderscoreES12_S12_EEEEENS4_18SM100_TMA_2SM_LOADENS4_14ComposedLayoutINS4_7SwizzleILi2ELi4ELi3EEENS4_18smem_ptr_flag_bitsILi8EEENSX_INS5_IJNSA_ILi8EEESH_EEENS5_IJSH_SC_EEEEEEEvNS4_8identityES15_S1F_vS1G_EENS_8epilogue10collective18CollectiveEpilogueINS1I_23Sm100TmaWarpSpecializedILi2ELi2ELi64ELb0ELb0EEEJNS5_IJSG_SG_SH_EEENS5_IJNSX_ISG_SC_EENSX_ISH_SC_EEEEESJ_SK_SJ_SK_NS1I_6fusion15FusionCallbacksIS1M_NS1R_17LinearCombinationISJ_fSJ_fLNS_15FloatRoundStyleE2EEES1N_S1Q_JEEENS4_5SM1004TMEM4LOAD26SM100_TMEM_LOAD_32dp32b64xENS4_13SM90_TMA_LOADES1F_NS4_39AutoVectorizingCopyWithAssumedAlignmentILi128EEENS4_14SM90_TMA_STOREES1F_S23_S23_EEEvvEEEEvNT_6ParamsE,@function
        .size           _ZN7cutlass13device_kernelINS_4gemm6kernel13GemmUniversalIN4cute5tupleIJiiiiEEENS1_10collective13CollectiveMmaINS1_35MainloopSm100TmaUmmaWarpSpecializedILi3ELi2ELi4ENS5_IJNS4_1CILi2EEENSA_ILi1EEESC_EEEEENS5_IJNSA_ILi256EEENSA_ILi128EEENSA_ILi64EEEEEENS_12float_e5m2_tENS5_IJlSC_lEEESJ_SK_NS4_8TiledMMAINS4_8MMA_AtomIJNS4_10MMA_TraitsINS4_25SM100_MMA_F8F6F4_2x1SM_SSEJSJ_SJ_fSF_SG_NS4_17integral_constantINS4_4UMMA5MajorELSR_0EEESS_NSP_INSQ_7ScaleInELST_0EEESU_EEEEEENS4_6LayoutINS5_IJSC_SC_SC_EEENS5_IJNSA_ILi0EEESZ_SZ_EEEEENS5_IJNS4_10UnderscoreES12_S12_EEEEENS4_18SM100_TMA_2SM_LOADENS4_14ComposedLayoutINS4_7SwizzleILi2ELi4ELi3EEENS4_18smem_ptr_flag_bitsILi8EEENSX_INS5_IJNSA_ILi8EEESH_EEENS5_IJSH_SC_EEEEEEEvNS4_8identityES15_S1F_vS1G_EENS_8epilogue10collective18CollectiveEpilogueINS1I_23Sm100TmaWarpSpecializedILi2ELi2ELi64ELb0ELb0EEEJNS5_IJSG_SG_SH_EEENS5_IJNSX_ISG_SC_EENSX_ISH_SC_EEEEESJ_SK_SJ_SK_NS1I_6fusion15FusionCallbacksIS1M_NS1R_17LinearCombinationISJ_fSJ_fLNS_15FloatRoundStyleE2EEES1N_S1Q_JEEENS4_5SM1004TMEM4LOAD26SM100_TMEM_LOAD_32dp32b64xENS4_13SM90_TMA_LOADES1F_NS4_39AutoVectorizingCopyWithAssumedAlignmentILi128EEENS4_14SM90_TMA_STOREES1F_S23_S23_EEEvvEEEEvNT_6ParamsE,(.L_x_161 - _ZN7cutlass13device_kernelINS_4gemm6kernel13GemmUniversalIN4cute5tupleIJiiiiEEENS1_10collective13CollectiveMmaINS1_35MainloopSm100TmaUmmaWarpSpecializedILi3ELi2ELi4ENS5_IJNS4_1CILi2EEENSA_ILi1EEESC_EEEEENS5_IJNSA_ILi256EEENSA_ILi128EEENSA_ILi64EEEEEENS_12float_e5m2_tENS5_IJlSC_lEEESJ_SK_NS4_8TiledMMAINS4_8MMA_AtomIJNS4_10MMA_TraitsINS4_25SM100_MMA_F8F6F4_2x1SM_SSEJSJ_SJ_fSF_SG_NS4_17integral_constantINS4_4UMMA5MajorELSR_0EEESS_NSP_INSQ_7ScaleInELST_0EEESU_EEEEEENS4_6LayoutINS5_IJSC_SC_SC_EEENS5_IJNSA_ILi0EEESZ_SZ_EEEEENS5_IJNS4_10UnderscoreES12_S12_EEEEENS4_18SM100_TMA_2SM_LOADENS4_14ComposedLayoutINS4_7SwizzleILi2ELi4ELi3EEENS4_18smem_ptr_flag_bitsILi8EEENSX_INS5_IJNSA_ILi8EEESH_EEENS5_IJSH_SC_EEEEEEEvNS4_8identityES15_S1F_vS1G_EENS_8epilogue10collective18CollectiveEpilogueINS1I_23Sm100TmaWarpSpecializedILi2ELi2ELi64ELb0ELb0EEEJNS5_IJSG_SG_SH_EEENS5_IJNSX_ISG_SC_EENSX_ISH_SC_EEEEESJ_SK_SJ_SK_NS1I_6fusion15FusionCallbacksIS1M_NS1R_17LinearCombinationISJ_fSJ_fLNS_15FloatRoundStyleE2EEES1N_S1Q_JEEENS4_5SM1004TMEM4LOAD26SM100_TMEM_LOAD_32dp32b64xENS4_13SM90_TMA_LOADES1F_NS4_39AutoVectorizingCopyWithAssumedAlignmentILi128EEENS4_14SM90_TMA_STOREES1F_S23_S23_EEEvvEEEEvNT_6ParamsE)
        .other          _ZN7cutlass13device_kernelINS_4gemm6kernel13GemmUniversalIN4cute5tupleIJiiiiEEENS1_10collective13CollectiveMmaINS1_35MainloopSm100TmaUmmaWarpSpecializedILi3ELi2ELi4ENS5_IJNS4_1CILi2EEENSA_ILi1EEESC_EEEEENS5_IJNSA_ILi256EEENSA_ILi128EEENSA_ILi64EEEEEENS_12float_e5m2_tENS5_IJlSC_lEEESJ_SK_NS4_8TiledMMAINS4_8MMA_AtomIJNS4_10MMA_TraitsINS4_25SM100_MMA_F8F6F4_2x1SM_SSEJSJ_SJ_fSF_SG_NS4_17integral_constantINS4_4UMMA5MajorELSR_0EEESS_NSP_INSQ_7ScaleInELST_0EEESU_EEEEEENS4_6LayoutINS5_IJSC_SC_SC_EEENS5_IJNSA_ILi0EEESZ_SZ_EEEEENS5_IJNS4_10UnderscoreES12_S12_EEEEENS4_18SM100_TMA_2SM_LOADENS4_14ComposedLayoutINS4_7SwizzleILi2ELi4ELi3EEENS4_18smem_ptr_flag_bitsILi8EEENSX_INS5_IJNSA_ILi8EEESH_EEENS5_IJSH_SC_EEEEEEEvNS4_8identityES15_S1F_vS1G_EENS_8epilogue10collective18CollectiveEpilogueINS1I_23Sm100TmaWarpSpecializedILi2ELi2ELi64ELb0ELb0EEEJNS5_IJSG_SG_SH_EEENS5_IJNSX_ISG_SC_EENSX_ISH_SC_EEEEESJ_SK_SJ_SK_NS1I_6fusion15FusionCallbacksIS1M_NS1R_17LinearCombinationISJ_fSJ_fLNS_15FloatRoundStyleE2EEES1N_S1Q_JEEENS4_5SM1004TMEM4LOAD26SM100_TMEM_LOAD_32dp32b64xENS4_13SM90_TMA_LOADES1F_NS4_39AutoVectorizingCopyWithAssumedAlignmentILi128EEENS4_14SM90_TMA_STOREES1F_S23_S23_EEEvvEEEEvNT_6ParamsE,@"STO_CUDA_ENTRY STV_DEFAULT"
_ZN7cutlass13device_kernelINS_4gemm6kernel13GemmUniversalIN4cute5tupleIJiiiiEEENS1_10collective13CollectiveMmaINS1_35MainloopSm100TmaUmmaWarpSpecializedILi3ELi2ELi4ENS5_IJNS4_1CILi2EEENSA_ILi1EEESC_EEEEENS5_IJNSA_ILi256EEENSA_ILi128EEENSA_ILi64EEEEEENS_12float_e5m2_tENS5_IJlSC_lEEESJ_SK_NS4_8TiledMMAINS4_8MMA_AtomIJNS4_10MMA_TraitsINS4_25SM100_MMA_F8F6F4_2x1SM_SSEJSJ_SJ_fSF_SG_NS4_17integral_constantINS4_4UMMA5MajorELSR_0EEESS_NSP_INSQ_7ScaleInELST_0EEESU_EEEEEENS4_6LayoutINS5_IJSC_SC_SC_EEENS5_IJNSA_ILi0EEESZ_SZ_EEEEENS5_IJNS4_10UnderscoreES12_S12_EEEEENS4_18SM100_TMA_2SM_LOADENS4_14ComposedLayoutINS4_7SwizzleILi2ELi4ELi3EEENS4_18smem_ptr_flag_bitsILi8EEENSX_INS5_IJNSA_ILi8EEESH_EEENS5_IJSH_SC_EEEEEEEvNS4_8identityES15_S1F_vS1G_EENS_8epilogue10collective18CollectiveEpilogueINS1I_23Sm100TmaWarpSpecializedILi2ELi2ELi64ELb0ELb0EEEJNS5_IJSG_SG_SH_EEENS5_IJNSX_ISG_SC_EENSX_ISH_SC_EEEEESJ_SK_SJ_SK_NS1I_6fusion15FusionCallbacksIS1M_NS1R_17LinearCombinationISJ_fSJ_fLNS_15FloatRoundStyleE2EEES1N_S1Q_JEEENS4_5SM1004TMEM4LOAD26SM100_TMEM_LOAD_32dp32b64xENS4_13SM90_TMA_LOADES1F_NS4_39AutoVectorizingCopyWithAssumedAlignmentILi128EEENS4_14SM90_TMA_STOREES1F_S23_S23_EEEvvEEEEvNT_6ParamsE:
[----:B------:R-:W1:Y:S01]  /*0000*/  LDC R1, c[0x0][0x37c] ;  /* 0x0000df00ff017b82 */ /* 0x000e620000000800 */
[----:B------:R-:W2:Y:S01]  /*0010*/  S2R R189, SR_TID.X ;  /* 0x0000000000bd7919 */ /* 0x000ea20000002100 */
[----:B------:R-:W3:Y:S06]  /*0020*/  LDCU.64 UR6, c[0x0][0x890] ;  /* 0x00011200ff0677ac */ /* 0x000eec0008000a00 */
[----:B------:R-:W4:Y:S01]  /*0030*/  S2UR UR37, SR_CgaCtaId ;  /* 0x00000000002579c3 */ /* 0x000f220000008800 */
[----:B------:R-:W-:Y:S02]  /*0040*/  PRMT R171, RZ, 0x7610, R171 ;  /* 0x00007610ffab7816 */ /* 0x000fe400000000ab */
[----:B------:R-:W-:Y:S01]  /*0050*/  ELECT P1, URZ, PT ;  /* 0x0000000000ff782f */ /* 0x000fe20003820000 */
[----:B------:R-:W1:Y:S01]  /*0060*/  LDCU.64 UR46, c[0x0][0x358] ;  /* 0x00006b00ff2e77ac */ /* 0x000e620008000a00 */
[----:B---3--:R-:W-:-:S04]  /*0070*/  UISETP.NE.U32.AND UP0, UPT, UR6, URZ, UPT ;  /* 0x000000ff0600728c */ /* 0x008fc8000bf05070 */
[----:B------:R-:W-:Y:S02]  /*0080*/  UISETP.NE.AND.EX UP0, UPT, UR7, URZ, UPT, UP0 ;  /* 0x000000ff0700728c */ /* 0x000fe4000bf05300 */
[----:B----4-:R-:W-:Y:S02]  /*0090*/  ULOP3.LUT UR5, UR37, 0x1, URZ, 0xc0, !UPT ;  /* 0x0000000125057892 */ /* 0x010fe4000f8ec0ff */
[----:B------:R-:W-:Y:S01]  /*00a0*/  ULOP3.LUT UR4, UR37, 0x1, URZ, 0x3c, !UPT ;  /* 0x0000000125047892 */ /* 0x000fe2000f8e3cff */
[----:B--2---:R-:W-:-:S05]  /*00b0*/  SHF.R.U32.HI R173, RZ, 0x5, R189 ;  /* 0x00000005ffad7819 */ /* 0x004fca00000116bd */
[----:B------:R-:W2:Y:S02]  /*00c0*/  SHFL.IDX PT, R0, R173, RZ, 0x1f ;  /* 0x00001fffad007589 */ /* 0x000ea400000e0000 */
[----:B--2---:R-:W-:Y:S01]  /*00d0*/  R2UR UR10, R0 ;  /* 0x00000000000a72ca */ /* 0x004fe200000e0000 */
[----:B-1----:R-:W-:-:S14]  /*00e0*/  BRA.U UP0, `(.L_x_0) ;  /* 0x00000001002c7547 */ /* 0x002fdc000b800000 */
[----:B------:R-:W1:Y:S02]  /*00f0*/  LDCU.64 UR8, c[0x0][0x888] ;  /* 0x00011100ff0877ac */ /* 0x000e640008000a00 */
[----:B-1----:R-:W-:-:S04]  /*0100*/  UISETP.NE.U32.AND UP0, UPT, UR8, URZ, UPT ;  /* 0x000000ff0800728c */ /* 0x002fc8000bf05070 */
[----:B------:R-:W-:-:S09]  /*0110*/  UISETP.NE.AND.EX UP0, UPT, UR9, URZ, UPT, UP0 ;  /* 0x000000ff0900728c */ /* 0x000fd2000bf05300 */
[----:B------:R-:W-:Y:S05]  /*0120*/  BRA.U !UP0, `(.L_x_1) ;  /* 0x0000000108107547 */ /* 0x000fea000b800000 */
[----:B------:R-:W1:Y:S02]  /*0130*/  LDC.64 R2, c[0x0][0x888] ;  /* 0x00022200ff027b82 */ /* 0x000e640000000a00 */
[----:B-1----:R1:W5:Y:S01]  /*0140*/  LDG.E R81, desc[UR46][R2.64] ;  /* 0x0000002e02517981 */ /* 0x002362000c1e1900 */
[----:B------:R-:W-:Y:S01]  /*0150*/  HFMA2 R171, -RZ, RZ, 0, 5.9604644775390625e-08 ;  /* 0x00000001ffab7431 */ /* 0x000fe200000001ff */
[----:B------:R-:W-:Y:S05]  /*0160*/  BRA `(.L_x_0) ;  /* 0x00000000000c7947 */ /* 0x000fea0003800000 */
.L_x_1:
[----:B------:R-:W1:Y:S01]  /*0170*/  LDCU UR8, c[0x0][0x880] ;  /* 0x00011000ff0877ac */ /* 0x000e620008000800 */
[----:B------:R-:W-:Y:S01]  /*0180*/  HFMA2 R171, -RZ, RZ, 0, 5.9604644775390625e-08 ;  /* 0x00000001ffab7431 */ /* 0x000fe200000001ff */
[----:B-1----:R-:W-:-:S07]  /*0190*/  MOV R81, UR8 ;  /* 0x0000000800517c02 */ /* 0x002fce0008000f00 */
.L_x_0:
[----:B------:R-:W2:Y:S02]  /*01a0*/  LDCU.64 UR8, c[0x0][0x8b0] ;  /* 0x00011600ff0877ac */ /* 0x000ea40008000a00 */
[----:B--2---:R-:W-:-:S04]  /*01b0*/  UISETP.NE.U32.AND UP0, UPT, UR8, URZ, UPT ;  /* 0x000000ff0800728c */ /* 0x004fc8000bf05070 */
[----:B------:R-:W-:-:S09]  /*01c0*/  UISETP.NE.AND.EX UP0, UPT, UR9, URZ, UPT, UP0 ;  /* 0x000000ff0900728c */ /* 0x000fd2000bf05300 */
[----:B------:R-:W-:Y:S05]  /*01d0*/  BRA.U UP0, `(.L_x_2) ;  /* 0x0000000100247547 */ /* 0x000fea000b800000 */
[----:B------:R-:W2:Y:S02]  /*01e0*/  LDCU.64 UR8, c[0x0][0x8a8] ;  /* 0x00011500ff0877ac */ /* 0x000ea40008000a00 */
[----:B--2---:R-:W-:-:S04]  /*01f0*/  UISETP.NE.U32.AND UP0, UPT, UR8, URZ, UPT ;  /* 0x000000ff0800728c */ /* 0x004fc8000bf05070 */
[----:B------:R-:W-:-:S09]  /*0200*/  UISETP.NE.AND.EX UP0, UPT, UR9, URZ, UPT, UP0 ;  /* 0x000000ff0900728c */ /* 0x000fd2000bf05300 */
[----:B------:R-:W-:Y:S05]  /*0210*/  BRA.U !UP0, `(.L_x_3) ;  /* 0x00000001080c7547 */ /* 0x000fea000b800000 */
[----:B------:R-:W2:Y:S02]  /*0220*/  LDC.64 R78, c[0x0][0x8a8] ;  /* 0x00022a00ff4e7b82 */ /* 0x000ea40000000a00 */
[----:B--2---:R2:W5:Y:S01]  /*0230*/  LDG.E R78, desc[UR46][R78.64] ;  /* 0x0000002e4e4e7981 */ /* 0x004562000c1e1900 */
[----:B------:R-:W-:Y:S05]  /*0240*/  BRA `(.L_x_2) ;  /* 0x0000000000087947 */ /* 0x000fea0003800000 */
.L_x_3:
[----:B------:R-:W2:Y:S02]  /*0250*/  LDCU UR8, c[0x0][0x8a0] ;  /* 0x00011400ff0877ac */ /* 0x000ea40008000800 */
[----:B--2---:R-:W-:Y:S02]  /*0260*/  MOV R78, UR8 ;  /* 0x00000008004e7c02 */ /* 0x004fe40008000f00 */
.L_x_2:
[----:B------:R-:W-:Y:S01]  /*0270*/  IMAD.U32 R0, RZ, RZ, UR10 ;  /* 0x0000000aff007e24 */ /* 0x000fe2000f8e00ff */
[----:B------:R-:W-:Y:S04]  /*0280*/  BSSY.RECONVERGENT B0, `(.L_x_4) ;  /* 0x000000c000007945 */ /* 0x000fe80003800200 */
[C---:B------:R-:W-:Y:S02]  /*0290*/  ISETP.NE.OR P2, PT, R0.reuse, 0x1, !P1 ;  /* 0x000000010000780c */ /* 0x040fe40004f45670 */
[----:B------:R-:W-:-:S11]  /*02a0*/  ISETP.NE.OR P0, PT, R0, 0x3, !P1 ;  /* 0x000000030000780c */ /* 0x000fd60004f05670 */
[----:B------:R-:W-:Y:S05]  /*02b0*/  @P2 BRA `(.L_x_5) ;  /* 0x0000000000202947 */ /* 0x000fea0003800000 */
[----:B------:R-:W3:Y:S02]  /*02c0*/  LDCU.64 UR8, c[0x0][0x348] ;  /* 0x00006900ff0877ac */ /* 0x000ee40008000a00 */
[----:B---3--:R-:W-:Y:S02]  /*02d0*/  UIADD3 UR12, UP1, UPT, UR8, 0x80, URZ ;  /* 0x00000080080c7890 */ /* 0x008fe4000ff3e0ff */
[----:B------:R-:W-:Y:S02]  /*02e0*/  UIADD3 UR8, UP0, UPT, UR8, 0x180, URZ ;  /* 0x0000018008087890 */ /* 0x000fe4000ff1e0ff */
[----:B------:R-:W-:Y:S02]  /*02f0*/  UIADD3.X UR13, UPT, UPT, URZ, UR9, URZ, UP1, !UPT ;  /* 0x00000009ff0d7290 */ /* 0x000fe40008ffe4ff */
[----:B------:R-:W-:-:S07]  /*0300*/  UIADD3.X UR9, UPT, UPT, URZ, UR9, URZ, UP0, !UPT ;  /* 0x00000009ff097290 */ /* 0x000fce00087fe4ff */
[----:B------:R3:W-:Y:S02]  /*0310*/  UTMACCTL.PF [UR12] ;  /* 0x000000000c0079b9 */ /* 0x0007e40008040000 */
[----:B------:R3:W-:Y:S02]  /*0320*/  UTMACCTL.PF [UR8] ;  /* 0x00000000080079b9 */ /* 0x0007e40008040000 */
[----:B---3--:R-:W-:Y:S01]  /*0330*/  NOP ;  /* 0x0000000000007918 */ /* 0x008fe20000000000 */
.L_x_5:
[----:B------:R-:W-:Y:S05]  /*0340*/  BSYNC.RECONVERGENT B0 ;  /* 0x0000000000007941 */ /* 0x000fea0003800200 */
.L_x_4:
[----:B------:R-:W-:Y:S04]  /*0350*/  BSSY.RECONVERGENT B0, `(.L_x_6) ;  /* 0x000000a000007945 */ /* 0x000fe80003800200 */
        /* <DEDUP_REMOVED lines=9> */
.L_x_7:
[----:B------:R-:W-:Y:S05]  /*03f0*/  BSYNC.RECONVERGENT B0 ;  /* 0x0000000000007941 */ /* 0x000fea0003800200 */
.L_x_6:
[----:B------:R-:W3:Y:S01]  /*0400*/  LDCU.64 UR8, c[0x0][0x888] ;  /* 0x00011100ff0877ac */ /* 0x000ee20008000a00 */
[----:B------:R-:W-:Y:S02]  /*0410*/  UISETP.EQ.U32.AND UP1, UPT, UR6, URZ, UPT ;  /* 0x000000ff0600728c */ /* 0x000fe4000bf22070 */
[----:B------:R-:W-:Y:S02]  /*0420*/  UPLOP3.LUT UP5, UPT, UPT, UPT, UPT, 0x80, 0x8 ;  /* 0x000000000008789c */ /* 0x000fe40003faf070 */
[----:B---3--:R-:W-:-:S04]  /*0430*/  UISETP.NE.U32.AND UP0, UPT, UR8, URZ, UPT ;  /* 0x000000ff0800728c */ /* 0x008fc8000bf05070 */
[----:B------:R-:W-:-:S04]  /*0440*/  UISETP.NE.AND.EX UP0, UPT, UR9, URZ, UPT, UP0 ;  /* 0x000000ff0900728c */ /* 0x000fc8000bf05300 */
[----:B------:R-:W-:-:S04]  /*0450*/  UISETP.EQ.OR.EX UP2, UPT, UR7, URZ, !UP0, UP1 ;  /* 0x000000ff0700728c */ /* 0x000fc8000c742710 */
[----:B------:R-:W-:-:S05]  /*0460*/  UP2UR UR50, UPR, URZ, 0x4 ;  /* 0x00000004ff327883 */ /* 0x000fca0008000000 */
[----:B------:R-:W-:Y:S07]  /*0470*/  BRA.U !UP2, `(.L_x_8) ;  /* 0x000000010a207547 */ /* 0x000fee000b800000 */
[----:B------:R-:W-:Y:S01]  /*0480*/  UISETP.NE.U32.AND UP2, UPT, UR6, URZ, UPT ;  /* 0x000000ff0600728c */ /* 0x000fe2000bf45070 */
[----:B-----5:R-:W-:Y:S01]  /*0490*/  FSETP.NEU.AND P0, PT, R81, RZ, PT ;  /* 0x000000ff5100720b */ /* 0x020fe20003f0d000 */
[----:B------:R-:W-:Y:S02]  /*04a0*/  USEL UR6, URZ, 0xffffffff, UP0 ;  /* 0xffffffffff067887 */ /* 0x000fe40008000000 */
[----:B------:R-:W-:-:S10]  /*04b0*/  UISETP.NE.AND.EX UP2, UPT, UR7, URZ, UPT, UP2 ;  /* 0x000000ff0700728c */ /* 0x000fd4000bf45320 */
[----:B------:R-:W-:Y:S01]  /*04c0*/  VOTEU.ANY UP1, P0 ;  /* 0x0000000000ff7886 */ /* 0x000fe20000020100 */
[----:B------:R-:W-:-:S04]  /*04d0*/  @!UP2 USEL UR6, URZ, 0xffffffff, UP1 ;  /* 0xffffffffff06a887 */ /* 0x000fc80008800000 */
[----:B------:R-:W-:-:S04]  /*04e0*/  ULOP3.LUT UR6, UR6, 0x1, URZ, 0xc0, !UPT ;  /* 0x0000000106067892 */ /* 0x000fc8000f8ec0ff */
[----:B------:R-:W-:-:S11]  /*04f0*/  UISETP.NE.U32.AND UP5, UPT, UR6, 0x1, UPT ;  /* 0x000000010600788c */ /* 0x000fd6000bfa5070 */
.L_x_8:
[----:B------:R-:W3:Y:S01]  /*0500*/  SHFL.IDX PT, R0, R173, RZ, 0x1f ;  /* 0x00001fffad007589 */ /* 0x000ee200000e0000 */
[----:B------:R-:W-:-:S04]  /*0510*/  UISETP.NE.AND UP1, UPT, UR10, 0x2, UPT ;  /* 0x000000020a00788c */ /* 0x000fc8000bf25270 */
[----:B------:R-:W-:Y:S02]  /*0520*/  UISETP.EQ.AND UP2, UPT, UR5, URZ, !UP1 ;  /* 0x000000ff0500728c */ /* 0x000fe4000cf42270 */
[----:B------:R-:W-:-:S04]  /*0530*/  USEL UR7, URZ, 0x1, UP1 ;  /* 0x00000001ff077887 */ /* 0x000fc80008800000 */
[----:B------:R-:W-:Y:S02]  /*0540*/  PLOP3.LUT P5, PT, P1, PT, UP2, 0x80, 0x8 ;  /* 0x000000000008781c */ /* 0x000fe40000faf028 */
[----:B---3--:R-:W-:-:S13]  /*0550*/  ISETP.NE.AND P0, PT, R0, RZ, PT ;  /* 0x000000ff0000720c */ /* 0x008fda0003f05270 */
[----:B------:R-:W-:Y:S05]  /*0560*/  @P0 BRA `(.L_x_9) ;  /* 0x00000000003c0947 */ /* 0x000fea0003800000 */
[----:B------:R-:W-:Y:S01]  /*0570*/  UMOV UR8, 0x400 ;  /* 0x0000040000087882 */ /* 0x000fe20000000000 */
[----:B------:R-:W-:Y:S01]  /*0580*/  UMOV UR6, 0x1 ;  /* 0x0000000100067882 */ /* 0x000fe20000000000 */
[----:B------:R-:W-:Y:S02]  /*0590*/  ULEA UR8, UR37, UR8, 0x18 ;  /* 0x0000000825087291 */ /* 0x000fe4000f8ec0ff */
[----:B------:R-:W-:-:S04]  /*05a0*/  UIADD3 UR12, UPT, UPT, -UR6, 0x100000, URZ ;  /* 0x00100000060c7890 */ /* 0x000fc8000fffe1ff */
[----:B------:R-:W-:Y:S02]  /*05b0*/  USHF.L.U32 UR13, UR12, 0xb, URZ ;  /* 0x0000000b0c0d7899 */ /* 0x000fe400080006ff */
[----:B------:R-:W-:Y:S01]  /*05c0*/  USHF.L.U32 UR12, UR12, 0x1, URZ ;  /* 0x000000010c0c7899 */ /* 0x000fe200080006ff */
[----:B------:R-:W-:Y:S01]  /*05d0*/  ELECT P0, URZ, PT ;  /* 0x0000000000ff782f */ /* 0x000fe20003800000 */
[----:B------:R-:W3:Y:S10]  /*05e0*/  FENCE.VIEW.ASYNC.S ;  /* 0x00000000000073c6 */ /* 0x000ef40000000000 */
[----:B---3--:R3:W4:Y:S01]  /*05f0*/  SYNCS.EXCH.64 URZ, [UR8], UR12 ;  /* 0x0000000c08ff75b2 */ /* 0x0087220008000100 */
[----:B------:R3:W1:Y:S01]  /*0600*/  SYNCS.EXCH.64 URZ, [UR8+0x18], UR12 ;  /* 0x0000180c08ff75b2 */ /* 0x0006620008000100 */
[----:B------:R3:W1:Y:S01]  /*0610*/  SYNCS.EXCH.64 URZ, [UR8+0x8], UR12 ;  /* 0x0000080c08ff75b2 */ /* 0x0006620008000100 */
[----:B------:R3:W1:Y:S01]  /*0620*/  SYNCS.EXCH.64 URZ, [UR8+0x20], UR12 ;  /* 0x0000200c08ff75b2 */ /* 0x0006620008000100 */
[----:B------:R3:W1:Y:S01]  /*0630*/  SYNCS.EXCH.64 URZ, [UR8+0x10], UR12 ;  /* 0x0000100c08ff75b2 */ /* 0x0006620008000100 */
[----:B------:R3:W1:Y:S01]  /*0640*/  SYNCS.EXCH.64 URZ, [UR8+0x28], UR12 ;  /* 0x0000280c08ff75b2 */ /* 0x0006620008000100 */
[----:B------:R-:W-:Y:S01]  /*0650*/  NOP ;  /* 0x0000000000007918 */ /* 0x000fe20000000000 */
.L_x_9:
[----:B------:R-:W2:Y:S01]  /*0660*/  SHFL.IDX PT, R0, R173, RZ, 0x1f ;  /* 0x00001fffad007589 */ /* 0x000ea200000e0000 */
[----:B------:R-:W-:Y:S01]  /*0670*/  NOP ;  /* 0x0000000000007918 */ /* 0x000fe20000000000 */
[----:B--2---:R-:W-:-:S13]  /*0680*/  ISETP.NE.AND P0, PT, R0, 0x1, PT ;  /* 0x000000010000780c */ /* 0x004fda0003f05270 */
[----:B------:R-:W-:Y:S05]  /*0690*/  @P0 BRA `(.L_x_10) ;  /* 0x0000000000440947 */ /* 0x000fea0003800000 */
[----:B------:R-:W-:Y:S01]  /*06a0*/  UMOV UR9, 0x400 ;  /* 0x0000040000097882 */ /* 0x000fe20000000000 */
[----:B---3--:R-:W-:Y:S01]  /*06b0*/  UMOV UR8, 0x20 ;  /* 0x0000002000087882 */ /* 0x008fe20000000000 */
[----:B------:R-:W-:Y:S01]  /*06c0*/  UMOV UR6, 0x80 ;  /* 0x0000008000067882 */ /* 0x000fe20000000000 */
[----:B------:R-:W-:Y:S02]  /*06d0*/  ULEA UR9, UR37, UR9, 0x18 ;  /* 0x0000000925097291 */ /* 0x000fe4000f8ec0ff */
[----:B------:R-:W-:-:S04]  /*06e0*/  UIADD3 UR12, UPT, UPT, -UR8, 0x100000, URZ ;  /* 0x00100000080c7890 */ /* 0x000fc8000fffe1ff */
[----:B------:R-:W-:Y:S02]  /*06f0*/  USHF.L.U32 UR13, UR12, 0xb, URZ ;  /* 0x0000000b0c0d7899 */ /* 0x000fe400080006ff */
[----:B------:R-:W-:Y:S02]  /*0700*/  USHF.L.U32 UR12, UR12, 0x1, URZ ;  /* 0x000000010c0c7899 */ /* 0x000fe400080006ff */
[----:B------:R-:W-:-:S04]  /*0710*/  UIADD3 UR14, UPT, UPT, -UR6, 0x100000, URZ ;  /* 0x00100000060e7890 */ /* 0x000fc8000fffe1ff */
[----:B------:R-:W-:Y:S02]  /*0720*/  USHF.L.U32 UR15, UR14, 0xb, URZ ;  /* 0x0000000b0e0f7899 */ /* 0x000fe400080006ff */
[----:B------:R-:W-:Y:S01]  /*0730*/  USHF.L.U32 UR14, UR14, 0x1, URZ ;  /* 0x000000010e0e7899 */ /* 0x000fe200080006ff */
[----:B------:R-:W-:Y:S01]  /*0740*/  ELECT P0, URZ, PT ;  /* 0x0000000000ff782f */ /* 0x000fe20003800000 */
[----:B------:R-:W2:Y:S02]  /*0750*/  FENCE.VIEW.ASYNC.S ;  /* 0x00000000000073c6 */ /* 0x000ea40000000000 */
[----:B--2---:R2:W3:Y:S08]  /*0760*/  SYNCS.EXCH.64 URZ, [UR9+0x30], UR12 ;  /* 0x0000300c09ff75b2 */ /* 0x0044f00008000100 */
[----:B------:R2:W1:Y:S01]  /*0770*/  SYNCS.EXCH.64 URZ, [UR9+0x40], UR14 ;  /* 0x0000400e09ff75b2 */ /* 0x0004620008000100 */
[----:B------:R2:W1:Y:S01]  /*0780*/  SYNCS.EXCH.64 URZ, [UR9+0x38], UR12 ;  /* 0x0000380c09ff75b2 */ /* 0x0004620008000100 */
[----:B------:R2:W1:Y:S01]  /*0790*/  SYNCS.EXCH.64 URZ, [UR9+0x48], UR14 ;  /* 0x0000480e09ff75b2 */ /* 0x0004620008000100 */
[----:B------:R-:W-:Y:S01]  /*07a0*/  NOP ;  /* 0x0000000000007918 */ /* 0x000fe20000000000 */
.L_x_10:
[----:B------:R-:W4:Y:S01]  /*07b0*/  SHFL.IDX PT, R0, R173, RZ, 0x1f ;  /* 0x00001fffad007589 */ /* 0x000f2200000e0000 */
[----:B------:R-:W-:Y:S01]  /*07c0*/  NOP ;  /* 0x0000000000007918 */ /* 0x000fe20000000000 */
[----:B----4-:R-:W-:-:S13]  /*07d0*/  ISETP.NE.AND P0, PT, R0, 0x3, PT ;  /* 0x000000030000780c */ /* 0x010fda0003f05270 */
[----:B------:R-:W-:Y:S05]  /*07e0*/  @P0 BRA `(.L_x_11) ;  /* 0x00000000002c0947 */ /* 0x000fea0003800000 */
[----:B---3--:R-:W-:Y:S01]  /*07f0*/  UMOV UR8, 0x400 ;  /* 0x0000040000087882 */ /* 0x008fe20000000000 */
[----:B------:R-:W-:Y:S01]  /*0800*/  UMOV UR6, 0x20 ;  /* 0x0000002000067882 */ /* 0x000fe20000000000 */
[----:B------:R-:W-:Y:S02]  /*0810*/  ULEA UR8, UR37, UR8, 0x18 ;  /* 0x0000000825087291 */ /* 0x000fe4000f8ec0ff */
[----:B--2---:R-:W-:-:S04]  /*0820*/  UIADD3 UR12, UPT, UPT, -UR6, 0x100000, URZ ;  /* 0x00100000060c7890 */ /* 0x004fc8000fffe1ff */
[----:B------:R-:W-:Y:S02]  /*0830*/  USHF.L.U32 UR13, UR12, 0xb, URZ ;  /* 0x0000000b0c0d7899 */ /* 0x000fe400080006ff */
[----:B------:R-:W-:Y:S01]  /*0840*/  USHF.L.U32 UR12, UR12, 0x1, URZ ;  /* 0x000000010c0c7899 */ /* 0x000fe200080006ff */
[----:B------:R-:W-:Y:S01]  /*0850*/  ELECT P0, URZ, PT ;  /* 0x0000000000ff782f */ /* 0x000fe20003800000 */
[----:B------:R-:W2:Y:S10]  /*0860*/  FENCE.VIEW.ASYNC.S ;  /* 0x00000000000073c6 */ /* 0x000eb40000000000 */
[----:B--2---:R4:W2:Y:S01]  /*0870*/  SYNCS.EXCH.64 URZ, [UR8+0x50], UR12 ;  /* 0x0000500c08ff75b2 */ /* 0x0048a20008000100 */
[----:B------:R4:W3:Y:S02]  /*0880*/  SYNCS.EXCH.64 URZ, [UR8+0x58], UR12 ;  /* 0x0000580c08ff75b2 */ /* 0x0008e40008000100 */
[----:B----4-:R-:W-:Y:S01]  /*0890*/  NOP ;  /* 0x0000000000007918 */ /* 0x010fe20000000000 */
.L_x_11:
[----:B------:R-:W4:Y:S01]  /*08a0*/  SHFL.IDX PT, R0, R173, RZ, 0x1f ;  /* 0x00001fffad007589 */ /* 0x000f2200000e0000 */
[----:B------:R-:W-:Y:S01]  /*08b0*/  NOP ;  /* 0x0000000000007918 */ /* 0x000fe20000000000 */
[----:B----4-:R-:W-:-:S13]  /*08c0*/  ISETP.NE.AND P0, PT, R0, 0x4, PT ;  /* 0x000000040000780c */ /* 0x010fda0003f05270 */
[----:B------:R-:W-:Y:S05]  /*08d0*/  @P0 BRA `(.L_x_12) ;  /* 0x0000000000480947 */ /* 0x000fea0003800000 */
[----:B--2---:R-:W-:Y:S01]  /*08e0*/  UMOV UR9, 0x1e0 ;  /* 0x000001e000097882 */ /* 0x004fe20000000000 */
[----:B---3--:R-:W-:Y:S01]  /*08f0*/  UMOV UR8, 0x400 ;  /* 0x0000040000087882 */ /* 0x008fe20000000000 */
[----:B------:R-:W-:Y:S01]  /*0900*/  USEL UR9, UR9, 0x1a0, UP5 ;  /* 0x000001a009097887 */ /* 0x000fe2000a800000 */
        /* <DEDUP_REMOVED lines=10> */
[----:B--2---:R4:W2:Y:S08]  /*09b0*/  SYNCS.EXCH.64 URZ, [UR8+0x60], UR12 ;  /* 0x0000600c08ff75b2 */ /* 0x0048b00008000100 */
[----:B------:R4:W3:Y:S01]  /*09c0*/  SYNCS.EXCH.64 URZ, [UR8+0x70], UR14 ;  /* 0x0000700e08ff75b2 */ /* 0x0008e20008000100 */
[----:B------:R4:W1:Y:S01]  /*09d0*/  SYNCS.EXCH.64 URZ, [UR8+0x68], UR12 ;  /* 0x0000680c08ff75b2 */ /* 0x0008620008000100 */
[----:B------:R4:W1:Y:S02]  /*09e0*/  SYNCS.EXCH.64 URZ, [UR8+0x78], UR14 ;  /* 0x0000780e08ff75b2 */ /* 0x0008640008000100 */
[----:B----4-:R-:W-:Y:S01]  /*09f0*/  NOP ;  /* 0x0000000000007918 */ /* 0x010fe20000000000 */
.L_x_12:
[----:B------:R-:W4:Y:S01]  /*0a00*/  SHFL.IDX PT, R0, R173, RZ, 0x1f ;  /* 0x00001fffad007589 */ /* 0x000f2200000e0000 */
[----:B------:R-:W-:Y:S01]  /*0a10*/  NOP ;  /* 0x0000000000007918 */ /* 0x000fe20000000000 */
[----:B----4-:R-:W-:-:S13]  /*0a20*/  ISETP.NE.AND P0, PT, R0, 0x5, PT ;  /* 0x000000050000780c */ /* 0x010fda0003f05270 */
[----:B------:R-:W-:Y:S05]  /*0a30*/  @P0 BRA `(.L_x_13) ;  /* 0x0000000000540947 */ /* 0x000fea0003800000 */
[----:B--2---:R-:W-:Y:S01]  /*0a40*/  UMOV UR9, 0x400 ;  /* 0x0000040000097882 */ /* 0x004fe20000000000 */
        /* <DEDUP_REMOVED lines=14> */
[----:B------:R4:W1:Y:S01]  /*0b30*/  SYNCS.EXCH.64 URZ, [UR9+0xa8], UR14 ;  /* 0x0000a80e09ff75b2 */ /* 0x0008620008000100 */
[----:B------:R4:W1:Y:S01]  /*0b40*/  SYNCS.EXCH.64 URZ, [UR9+0x90], UR12 ;  /* 0x0000900c09ff75b2 */ /* 0x0008620008000100 */
[----:B------:R4:W1:Y:S01]  /*0b50*/  SYNCS.EXCH.64 URZ, [UR9+0xb0], UR14 ;  /* 0x0000b00e09ff75b2 */ /* 0x0008620008000100 */
[----:B------:R4:W1:Y:S01]  /*0b60*/  SYNCS.EXCH.64 URZ, [UR9+0x98], UR12 ;  /* 0x0000980c09ff75b2 */ /* 0x0008620008000100 */
[----:B------:R4:W1:Y:S02]  /*0b70*/  SYNCS.EXCH.64 URZ, [UR9+0xb8], UR14 ;  /* 0x0000b80e09ff75b2 */ /* 0x0008640008000100 */
[----:B----4-:R-:W-:Y:S01]  /*0b80*/  NOP ;  /* 0x0000000000007918 */ /* 0x010fe20000000000 */
.L_x_13:
[----:B------:R-:W4:Y:S01]  /*0b90*/  SHFL.IDX PT, R0, R173, RZ, 0x1f ;  /* 0x00001fffad007589 */ /* 0x000f2200000e0000 */
[----:B------:R-:W-:Y:S01]  /*0ba0*/  ISETP.NE.OR P1, PT, RZ, UR10, !P1 ;  /* 0x0000000aff007c0c */ /* 0x000fe2000cf25670 */
        /* <DEDUP_REMOVED lines=12> */
[----:B------:R4:W3:Y:S01]  /*0c70*/  SYNCS.EXCH.64 URZ, [UR8+0xd0], UR12 ;  /* 0x0000d00c08ff75b2 */ /* 0x0008e20008000100 */
[----:B------:R4:W1:Y:S01]  /*0c80*/  SYNCS.EXCH.64 URZ, [UR8+0xc8], UR12 ;  /* 0x0000c80c08ff75b2 */ /* 0x0008620008000100 */
[----:B------:R4:W1:Y:S02]  /*0c90*/  SYNCS.EXCH.64 URZ, [UR8+0xd8], UR12 ;  /* 0x0000d80c08ff75b2 */ /* 0x0008640008000100 */
[----:B----4-:R-:W-:Y:S01]  /*0ca0*/  NOP ;  /* 0x0000000000007918 */ /* 0x010fe20000000000 */
.L_x_14:
[----:B------:R-:W-:Y:S01]  /*0cb0*/  VOTEU.ALL UP1, P1 ;  /* 0x0000000000ff7886 */ /* 0x000fe20000820000 */
[----:B---3--:R-:W3:Y:S01]  /*0cc0*/  LDCU UR8, c[0x0][0x36c] ;  /* 0x00006d80ff0877ac */ /* 0x008ee20008000800 */
[----:B------:R-:W-:Y:S01]  /*0cd0*/  NOP ;  /* 0x0000000000007918 */ /* 0x000fe20000000000 */
[----:B------:R-:W-:Y:S01]  /*0ce0*/  LOP3.LUT R10, R189, 0x1f, RZ, 0xc0, !PT ;  /* 0x0000001fbd0a7812 */ /* 0x000fe200078ec0ff */
[----:B--2---:R-:W-:Y:S01]  /*0cf0*/  UMOV UR12, 0x20 ;  /* 0x00000020000c7882 */ /* 0x004fe20000000000 */
[----:B------:R-:W-:Y:S01]  /*0d00*/  @!UP1 UMOV UR6, 0x400 ;  /* 0x0000040000069882 */ /* 0x000fe20000000000 */
[----:B------:R-:W-:-:S04]  /*0d10*/  @!UP1 UIADD3 UR12, UPT, UPT, -UR12, 0x100000, URZ ;  /* 0x001000000c0c9890 */ /* 0x000fc8000fffe1ff */
[----:B------:R-:W-:Y:S02]  /*0d20*/  @!UP1 USHF.L.U32 UR13, UR12, 0xb, URZ ;  /* 0x0000000b0c0d9899 */ /* 0x000fe400080006ff */
[----:B------:R-:W-:Y:S02]  /*0d30*/  @!UP1 USHF.L.U32 UR12, UR12, 0x1, URZ ;  /* 0x000000010c0c9899 */ /* 0x000fe400080006ff */
[----:B------:R-:W-:Y:S01]  /*0d40*/  @!UP1 ULEA UR6, UR37, UR6, 0x18 ;  /* 0x0000000625069291 */ /* 0x000fe2000f8ec0ff */
[----:B------:R-:W-:Y:S01]  /*0d50*/  VOTEU.ALL UP1, P1 ;  /* 0x0000000000ff7886 */ /* 0x000fe20000820000 */
[----:B------:R-:W-:Y:S01]  /*0d60*/  UISETP.NE.AND UP4, UPT, UR10, URZ, UPT ;  /* 0x000000ff0a00728c */ /* 0x000fe2000bf85270 */
[----:B------:R-:W2:Y:S09]  /*0d70*/  FENCE.VIEW.ASYNC.S ;  /* 0x00000000000073c6 */ /* 0x000eb20000000000 */
[----:B--2---:R2:W4:Y:S01]  /*0d80*/  @!UP1 SYNCS.EXCH.64 URZ, [UR6+0xe0], UR12 ;  /* 0x0000e00c06ff95b2 */ /* 0x0045220008000100 */
[----:B---3--:R-:W-:-:S09]  /*0d90*/  UISETP.EQ.U32.AND UP1, UPT, UR8, 0x1, UPT ;  /* 0x000000010800788c */ /* 0x008fd2000bf22070 */
[----:B------:R-:W-:Y:S05]  /*0da0*/  BRA.U !UP1, `(.L_x_15) ;  /* 0x0000000109087547 */ /* 0x000fea000b800000 */
[----:B-1--4-:R-:W-:Y:S01]  /*0db0*/  UCGABAR_ARV ;  /* 0x00000000000079c7 */ /* 0x012fe20008000000 */
[----:B------:R-:W-:Y:S05]  /*0dc0*/  BRA `(.L_x_16) ;  /* 0x0000000000047947 */ /* 0x000fea0003800000 */
.L_x_15:
[----:B-1--4-:R-:W-:Y:S01]  /*0dd0*/  NOP ;  /* 0x0000000000007918 */ /* 0x012fe20000000000 */
.L_x_16:
[----:B------:R-:W1:Y:S01]  /*0de0*/  S2R R20, SR_CTAID.Y ;  /* 0x0000000000147919 */ /* 0x000e620000002600 */
[----:B------:R-:W-:-:S05]  /*0df0*/  CS2R.32 R170, SR_CgaSize ;  /* 0x0000000000aa7805 */ /* 0x000fca0000008a00 */
[----:B------:R-:W-:-:S05]  /*0e00*/  IMAD R170, R170, -0xa0, RZ ;  /* 0xffffff60aaaa7824 */ /* 0x000fca00078e02ff */
[----:B--2---:R-:W-:-:S14]  /*0e10*/  R2UR UR6, R170 ;  /* 0x00000000aa0672ca */ /* 0x004fdc00000e0000 */
[----:B------:R-:W2:Y:S01]  /*0e20*/  LDCU UR6, c[0x0][UR6+0x2b4] ;  /* 0x00005680060677ac */ /* 0x000ea20008000800 */
[----:B------:R-:W-:-:S05]  /*0e30*/  CS2R.32 R0, SR_CgaSize ;  /* 0x0000000000007805 */ /* 0x000fca0000008a00 */
[----:B------:R-:W-:-:S06]  /*0e40*/  IMAD R0, R0, -0xa0, RZ ;  /* 0xffffff6000007824 */ /* 0x000fcc00078e02ff */
[----:B------:R-:W3:Y:S01]  /*0e50*/  LDC R0, c[0x0][R0+0x2a4] ;  /* 0x0000a90000007b82 */ /* 0x000ee20000000800 */
[----:B------:R-:W-:Y:S01]  /*0e60*/  PRMT R8, RZ, 0x7610, R8 ;  /* 0x00007610ff087816 */ /* 0x000fe20000000008 */
[----:B------:R-:W4:Y:S01]  /*0e70*/  S2R R11, SR_CTAID.X ;  /* 0x00000000000b7919 */ /* 0x000f220000002500 */
[----:B------:R-:W-:-:S05]  /*0e80*/  CS2R.32 R170, SR_CgaSize ;  /* 0x0000000000aa7805 */ /* 0x000fca0000008a00 */
[----:B------:R-:W-:-:S05]  /*0e90*/  IMAD R170, R170, -0xa0, RZ ;  /* 0xffffff60aaaa7824 */ /* 0x000fca00078e02ff */
[----:B------:R-:W-:-:S14]  /*0ea0*/  R2UR UR8, R170 ;  /* 0x00000000aa0872ca */ /* 0x000fdc00000e0000 */
[----:B------:R-:W3:Y:S01]  /*0eb0*/  LDCU UR8, c[0x0][UR8+0x2b0] ;  /* 0x00005600080877ac */ /* 0x000ee20008000800 */
[----:B------:R-:W-:Y:S01]  /*0ec0*/  UISETP.NE.AND UP2, UPT, UR10, 0x2, UPT ;  /* 0x000000020a00788c */ /* 0x000fe2000bf45270 */
[----:B------:R-:W2:Y:S01]  /*0ed0*/  LDC R9, c[0x0][0xb24] ;  /* 0x0002c900ff097b82 */ /* 0x000ea20000000800 */
[----:B------:R-:W-:-:S05]  /*0ee0*/  CS2R.32 R2, SR_CgaSize ;  /* 0x0000000000027805 */ /* 0x000fca0000008a00 */
[----:B------:R-:W-:-:S06]  /*0ef0*/  IMAD R2, R2, -0xa0, RZ ;  /* 0xffffff6002027824 */ /* 0x000fcc00078e02ff */
[----:B------:R-:W3:Y:S08]  /*0f00*/  LDC R2, c[0x0][R2+0x2a0] ;  /* 0x0000a80002027b82 */ /* 0x000ef00000000800 */
[----:B------:R-:W3:Y:S01]  /*0f10*/  LDC R72, c[0x0][0xb24] ;  /* 0x0002c900ff487b82 */ /* 0x000ee20000000800 */
[----:B-1----:R-:W-:-:S07]  /*0f20*/  I2FP.F32.U32 R3, R20 ;  /* 0x0000001400037245 */ /* 0x002fce0000201000 */
[----:B------:R-:W1:Y:S01]  /*0f30*/  S2UR UR36, SR_CTAID.Z ;  /* 0x00000000002479c3 */ /* 0x000e620000002700 */
[----:B--2---:R-:W-:Y:S01]  /*0f40*/  ISETP.GE.AND P0, PT, R9, 0x1, PT ;  /* 0x000000010900780c */ /* 0x004fe20003f06270 */
[----:B----4-:R-:W-:Y:S01]  /*0f50*/  IMAD.MOV.U32 R21, RZ, RZ, R11 ;  /* 0x000000ffff157224 */ /* 0x010fe200078e000b */
[----:B------:R-:W-:Y:S01]  /*0f60*/  I2FP.F32.U32 R4, R11 ;  /* 0x0000000b00047245 */ /* 0x000fe20000201000 */
[----:B------:R-:W-:Y:S01]  /*0f70*/  FMUL R3, R3, UR6 ;  /* 0x0000000603037c20 */ /* 0x000fe20008400000 */
[----:B------:R-:W2:Y:S03]  /*0f80*/  LDCU UR6, c[0x0][0xb30] ;  /* 0x00016600ff0677ac */ /* 0x000ea60008000800 */
[----:B---3--:R-:W-:Y:S01]  /*0f90*/  FMUL R4, R4, UR8 ;  /* 0x0000000804047c20 */ /* 0x008fe20008400000 */
[----:B------:R-:W3:Y:S08]  /*0fa0*/  F2I.U32.TRUNC.NTZ R147, R3 ;  /* 0x0000000300937305 */ /* 0x000ef0000020f000 */
[----:B------:R-:W4:Y:S01]  /*0fb0*/  F2I.U32.TRUNC.NTZ R170, R4 ;  /* 0x0000000400aa7305 */ /* 0x000f22000020f000 */
[----:B--2---:R-:W-:Y:S01]  /*0fc0*/  UISETP.NE.AND UP3, UPT, UR6, 0x1, UPT ;  /* 0x000000010600788c */ /* 0x004fe2000bf65270 */
[----:B---3--:R-:W-:-:S05]  /*0fd0*/  IADD3 R147, PT, PT, -R147, RZ, RZ ;  /* 0x000000ff93937210 */ /* 0x008fca0007ffe1ff */
[----:B------:R-:W-:Y:S01]  /*0fe0*/  IMAD R147, R0, R147, R20 ;  /* 0x0000009300937224 */ /* 0x000fe200078e0214 */
[----:B------:R-:W-:Y:S01]  /*0ff0*/  PRMT R0, RZ, 0x7610, R0 ;  /* 0x00007610ff007816 */ /* 0x000fe20000000000 */
[----:B----4-:R-:W-:-:S04]  /*1000*/  IMAD.MOV R170, RZ, RZ, -R170 ;  /* 0x000000ffffaa7224 */ /* 0x010fc800078e0aaa */
[----:B------:R-:W-:Y:S01]  /*1010*/  IMAD R170, R2, R170, R11 ;  /* 0x000000aa02aa7224 */ /* 0x000fe200078e020b */
[----:B-1----:R-:W-:Y:S06]  /*1020*/  BRA.U UP4, `(.L_x_17) ;  /* 0x0000000104247547 */ /* 0x002fec000b800000 */
[----:B------:R-:W-:Y:S01]  /*1030*/  ISETP.NE.AND P1, PT, R147, RZ, PT ;  /* 0x000000ff9300720c */ /* 0x000fe20003f25270 */
[----:B------:R-:W-:Y:S01]  /*1040*/  IMAD.MOV.U32 R0, RZ, RZ, 0x3 ;  /* 0x00000003ff007424 */ /* 0x000fe200078e00ff */
[C---:B------:R-:W-:Y:S02]  /*1050*/  LOP3.LUT R3, R170.reuse, 0xfffffffe, RZ, 0xc0, !PT ;  /* 0xfffffffeaa037812 */ /* 0x040fe400078ec0ff */
[----:B------:R-:W-:Y:S02]  /*1060*/  ISETP.LT.U32.OR P1, PT, R170, 0x2, !P1 ;  /* 0x00000002aa00780c */ /* 0x000fe40004f21470 */
[----:B------:R-:W-:Y:S02]  /*1070*/  SHF.L.U32 R0, R0, R3, RZ ;  /* 0x0000000300007219 */ /* 0x000fe400000006ff */
[----:B------:R-:W-:Y:S02]  /*1080*/  SEL R5, RZ, 0x1, !P1 ;  /* 0x00000001ff057807 */ /* 0x000fe40004800000 */
[----:B------:R-:W-:-:S05]  /*1090*/  SEL R2, RZ, 0x2, !P1 ;  /* 0x00000002ff027807 */ /* 0x000fca0004800000 */
[----:B------:R-:W-:-:S05]  /*10a0*/  IMAD.IADD R2, R5, 0x1, R2 ;  /* 0x0000000105027824 */ /* 0x000fca00078e0202 */
[----:B------:R-:W-:Y:S02]  /*10b0*/  PRMT R8, R2, 0x7610, R8 ;  /* 0x0000761002087816 */ /* 0x000fe40000000008 */
.L_x_17:
[----:B------:R-:W-:Y:S05]  /*10c0*/  @!P0 BRA `(.L_x_18) ;  /* 0x0000000000b88947 */ /* 0x000fea0003800000 */
[----:B------:R-:W1:Y:S01]  /*10d0*/  LDC.64 R4, c[0x0][0xb18] ;  /* 0x0002c600ff047b82 */ /* 0x000e620000000a00 */
[----:B------:R-:W-:-:S07]  /*10e0*/  ISETP.NE.AND P0, PT, R9, 0x1, PT ;  /* 0x000000010900780c */ /* 0x000fce0003f05270 */
[----:B------:R-:W2:Y:S08]  /*10f0*/  LDC R14, c[0x0][0xb0c] ;  /* 0x0002c300ff0e7b82 */ /* 0x000eb00000000800 */
[----:B------:R-:W3:Y:S08]  /*1100*/  LDC R13, c[0x0][0x370] ;  /* 0x0000dc00ff0d7b82 */ /* 0x000ef00000000800 */
[----:B------:R-:W4:Y:S01]  /*1110*/  LDC R16, c[0x0][0x374] ;  /* 0x0000dd00ff107b82 */ /* 0x000f220000000800 */
[----:B-1----:R-:W-:-:S07]  /*1120*/  ISETP.NE.AND P1, PT, R4, 0x1, PT ;  /* 0x000000010400780c */ /* 0x002fce0003f25270 */
[----:B------:R-:W3:Y:S01]  /*1130*/  LDC.64 R6, c[0x0][0xb10] ;  /* 0x0002c400ff067b82 */ /* 0x000ee20000000a00 */
[----:B--2---:R-:W-:-:S07]  /*1140*/  ISETP.NE.AND P2, PT, R14, 0x1, PT ;  /* 0x000000010e00780c */ /* 0x004fce0003f45270 */
[----:B------:R-:W1:Y:S08]  /*1150*/  LDC R12, c[0x0][0xb20] ;  /* 0x0002c800ff0c7b82 */ /* 0x000e700000000800 */
[----:B------:R-:W2:Y:S01]  /*1160*/  LDC.64 R2, c[0x0][0xb28] ;  /* 0x0002ca00ff027b82 */ /* 0x000ea20000000a00 */
[----:B----4-:R-:W-:-:S04]  /*1170*/  IMAD.HI.U32 R15, R16, R5, RZ ;  /* 0x00000005100f7227 */ /* 0x010fc800078e00ff */
[----:B------:R-:W-:-:S04]  /*1180*/  IMAD.HI.U32 R5, R20, R5, RZ ;  /* 0x0000000514057227 */ /* 0x000fc800078e00ff */
[----:B---3--:R-:W-:-:S04]  /*1190*/  IMAD.HI.U32 R18, R13, R6, RZ ;  /* 0x000000060d127227 */ /* 0x008fc800078e00ff */
[C---:B------:R-:W-:Y:S01]  /*11a0*/  IMAD.HI.U32 R22, R11.reuse, R6, RZ ;  /* 0x000000060b167227 */ /* 0x040fe200078e00ff */
[-C--:B------:R-:W-:Y:S02]  /*11b0*/  @P2 SHF.R.U32.HI R13, RZ, R7.reuse, R18 ;  /* 0x00000007ff0d2219 */ /* 0x080fe40000011612 */
[-C--:B-1----:R-:W-:Y:S02]  /*11c0*/  @P1 SHF.R.U32.HI R16, RZ, R12.reuse, R15 ;  /* 0x0000000cff101219 */ /* 0x082fe4000001160f */
[----:B------:R-:W-:Y:S02]  /*11d0*/  SHF.R.U32.HI R5, RZ, R12, R5 ;  /* 0x0000000cff057219 */ /* 0x000fe40000011605 */
[----:B------:R-:W-:Y:S02]  /*11e0*/  SHF.R.U32.HI R22, RZ, R7, R22 ;  /* 0x00000007ff167219 */ /* 0x000fe40000011616 */
[----:B------:R-:W-:Y:S01]  /*11f0*/  SEL R5, R20, R5, !P1 ;  /* 0x0000000514057207 */ /* 0x000fe20004800000 */
[----:B--2---:R-:W-:Y:S01]  /*1200*/  IMAD.HI.U32 R18, R16, R2, RZ ;  /* 0x0000000210127227 */ /* 0x004fe200078e00ff */
[----:B------:R-:W-:-:S02]  /*1210*/  SEL R21, R11, R22, !P2 ;  /* 0x000000160b157207 */ /* 0x000fc40005000000 */
[----:B------:R-:W-:Y:S01]  /*1220*/  IADD3 R7, PT, PT, -R5, RZ, RZ ;  /* 0x000000ff05077210 */ /* 0x000fe20007ffe1ff */
[----:B------:R-:W-:Y:S01]  /*1230*/  IMAD.HI.U32 R6, R13, R2, RZ ;  /* 0x000000020d067227 */ /* 0x000fe200078e00ff */
[----:B------:R-:W-:-:S03]  /*1240*/  @P0 SHF.R.U32.HI R16, RZ, R3, R18 ;  /* 0x00000003ff100219 */ /* 0x000fc60000011612 */
[----:B------:R-:W-:Y:S01]  /*1250*/  IMAD R7, R4, R7, R20 ;  /* 0x0000000704077224 */ /* 0x000fe200078e0214 */
[----:B------:R-:W-:Y:S01]  /*1260*/  @P0 SHF.R.U32.HI R13, RZ, R3, R6 ;  /* 0x00000003ff0d0219 */ /* 0x000fe20000011606 */
[----:B------:R-:W-:-:S04]  /*1270*/  IMAD R16, R16, R9, RZ ;  /* 0x0000000910107224 */ /* 0x000fc800078e02ff */
[----:B------:R-:W-:Y:S01]  /*1280*/  IMAD R6, R13, R9, RZ ;  /* 0x000000090d067224 */ /* 0x000fe200078e02ff */
[----:B------:R-:W-:-:S04]  /*1290*/  ISETP.GE.AND P1, PT, R5, R16, PT ;  /* 0x000000100500720c */ /* 0x000fc80003f26270 */
[----:B------:R-:W-:Y:S01]  /*12a0*/  ISETP.GE.OR P1, PT, R21, R6, P1 ;  /* 0x000000061500720c */ /* 0x000fe20000f26670 */
[----:B------:R-:W-:-:S05]  /*12b0*/  IMAD.HI.U32 R6, R5, R2, RZ ;  /* 0x0000000205067227 */ /* 0x000fca00078e00ff */
[----:B------:R-:W-:-:S04]  /*12c0*/  SHF.R.U32.HI R6, RZ, R3, R6 ;  /* 0x00000003ff067219 */ /* 0x000fc80000011606 */
[----:B------:R-:W-:-:S03]  /*12d0*/  SEL R6, R5, R6, !P0 ;  /* 0x0000000605067207 */ /* 0x000fc60004000000 */
[----:B------:R-:W-:Y:S01]  /*12e0*/  @!P1 IMAD.HI.U32 R12, R21, R2, RZ ;  /* 0x00000002150c9227 */ /* 0x000fe200078e00ff */
[----:B------:R-:W-:-:S04]  /*12f0*/  IADD3 R2, PT, PT, -R6, RZ, RZ ;  /* 0x000000ff06027210 */ /* 0x000fc80007ffe1ff */
[----:B------:R-:W-:Y:S01]  /*1300*/  @!P1 SHF.R.U32.HI R12, RZ, R3, R12 ;  /* 0x00000003ff0c9219 */ /* 0x000fe2000001160c */
[----:B------:R-:W-:-:S03]  /*1310*/  IMAD R2, R9, R2, R5 ;  /* 0x0000000209027224 */ /* 0x000fc600078e0205 */
[----:B------:R-:W-:-:S05]  /*1320*/  @!P1 SEL R3, R21, R12, !P0 ;  /* 0x0000000c15039207 */ /* 0x000fca0004000000 */
[--C-:B------:R-:W-:Y:S02]  /*1330*/  @!P1 IMAD.IADD R6, R6, 0x1, -R3.reuse ;  /* 0x0000000106069824 */ /* 0x100fe400078e0a03 */
[----:B------:R-:W-:Y:S01]  /*1340*/  @!P1 IMAD R3, R2, R13, R3 ;  /* 0x0000000d02039224 */ /* 0x000fe200078e0203 */
[----:B------:R-:W-:Y:S01]  /*1350*/  IADD3 R2, PT, PT, -R21, RZ, RZ ;  /* 0x000000ff15027210 */ /* 0x000fe20007ffe1ff */
[----:B------:R-:W-:Y:S02]  /*1360*/  @!P1 IMAD R5, R6, R9, R21 ;  /* 0x0000000906059224 */ /* 0x000fe400078e0215 */
[----:B------:R-:W-:Y:S02]  /*1370*/  @!P1 IMAD.MOV.U32 R21, RZ, RZ, R3 ;  /* 0x000000ffff159224 */ /* 0x000fe400078e0003 */
[----:B------:R-:W-:Y:S02]  /*1380*/  IMAD R2, R14, R2, R11 ;  /* 0x000000020e027224 */ /* 0x000fe400078e020b */
[----:B------:R-:W-:-:S02]  /*1390*/  IMAD R20, R5, R4, R7 ;  /* 0x0000000405147224 */ /* 0x000fc400078e0207 */
[----:B------:R-:W-:Y:S02]  /*13a0*/  IMAD R21, R21, R14, R2 ;  /* 0x0000000e15157224 */ /* 0x000fe400078e0202 */
.L_x_18:
[----:B------:R-:W-:Y:S05]  /*13b0*/  BRA.U UP3, `(.L_x_19) ;  /* 0x0000000103407547 */ /* 0x000fea000b800000 */
[----:B------:R-:W1:Y:S08]  /*13c0*/  LDC.64 R4, c[0x0][0xb10] ;  /* 0x0002c400ff047b82 */ /* 0x000e700000000a00 */
[----:B------:R-:W2:Y:S08]  /*13d0*/  LDC.64 R2, c[0x0][0xb18] ;  /* 0x0002c600ff027b82 */ /* 0x000eb00000000a00 */
[----:B------:R-:W3:Y:S08]  /*13e0*/  LDC R6, c[0x0][0xb20] ;  /* 0x0002c800ff067b82 */ /* 0x000ef00000000800 */
[----:B------:R-:W4:Y:S01]  /*13f0*/  LDC R12, c[0x0][0xb0c] ;  /* 0x0002c300ff0c7b82 */ /* 0x000f220000000800 */
[----:B-1----:R-:W-:-:S05]  /*1400*/  IMAD.HI.U32 R4, R21, R4, RZ ;  /* 0x0000000415047227 */ /* 0x002fca00078e00ff */
[----:B------:R-:W-:Y:S01]  /*1410*/  SHF.R.U32.HI R4, RZ, R5, R4 ;  /* 0x00000005ff047219 */ /* 0x000fe20000011604 */
[----:B--2---:R-:W-:Y:S01]  /*1420*/  IMAD.HI.U32 R3, R20, R3, RZ ;  /* 0x0000000314037227 */ /* 0x004fe200078e00ff */
[----:B------:R-:W-:-:S04]  /*1430*/  ISETP.NE.AND P0, PT, R2, 0x1, PT ;  /* 0x000000010200780c */ /* 0x000fc80003f05270 */
[----:B---3--:R-:W-:-:S04]  /*1440*/  SHF.R.U32.HI R3, RZ, R6, R3 ;  /* 0x00000006ff037219 */ /* 0x008fc80000011603 */
[----:B------:R-:W-:Y:S02]  /*1450*/  SEL R3, R20, R3, !P0 ;  /* 0x0000000314037207 */ /* 0x000fe40004000000 */
[----:B----4-:R-:W-:-:S04]  /*1460*/  ISETP.NE.AND P1, PT, R12, 0x1, PT ;  /* 0x000000010c00780c */ /* 0x010fc80003f25270 */
[----:B------:R-:W-:-:S05]  /*1470*/  SEL R6, R21, R4, !P1 ;  /* 0x0000000415067207 */ /* 0x000fca0004800000 */
[----:B------:R-:W-:Y:S02]  /*1480*/  IMAD.IADD R4, R3, 0x1, -R6 ;  /* 0x0000000103047824 */ /* 0x000fe400078e0a06 */
[----:B------:R-:W-:Y:S02]  /*1490*/  IMAD.IADD R3, R6, 0x1, -R3 ;  /* 0x0000000106037824 */ /* 0x000fe400078e0a03 */
[----:B------:R-:W-:Y:S02]  /*14a0*/  IMAD R21, R4, R12, R21 ;  /* 0x0000000c04157224 */ /* 0x000fe400078e0215 */
[----:B------:R-:W-:Y:S02]  /*14b0*/  IMAD R20, R3, R2, R20 ;  /* 0x0000000203147224 */ /* 0x000fe400078e0214 */
.L_x_19:
[----:B------:R-:W-:Y:S05]  /*14c0*/  BRA.U !UP1, `(.L_x_20) ;  /* 0x00000001090c7547 */ /* 0x000fea000b800000 */
[----:B------:R-:W-:Y:S01]  /*14d0*/  UCGABAR_WAIT ;  /* 0x0000000000007dc7 */ /* 0x000fe20008000000 */
[----:B------:R-:W-:Y:S01]  /*14e0*/  CCTL.IVALL ;  /* 0x00000000ff00798f */ /* 0x000fe20002000000 */
[----:B------:R-:W-:Y:S05]  /*14f0*/  BRA `(.L_x_21) ;  /* 0x0000000000047947 */ /* 0x000fea0003800000 */
.L_x_20:
[----:B------:R-:W-:Y:S06]  /*1500*/  BAR.SYNC.DEFER_BLOCKING 0x0 ;  /* 0x0000000000007b1d */ /* 0x000fec0000010000 */
.L_x_21:
[----:B------:R-:W-:Y:S05]  /*1510*/  BRA.U UP2, `(.L_x_22) ;  /* 0x0000001102907547 */ /* 0x000fea000b800000 */
[----:B------:R-:W1:Y:S01]  /*1520*/  LDCU UR15, c[0x0][0x38c] ;  /* 0x00007180ff0f77ac */ /* 0x000e620008000800 */
[----:B------:R-:W2:Y:S01]  /*1530*/  LDC R9, c[0x0][0x370] ;  /* 0x0000dc00ff097b82 */ /* 0x000ea20000000800 */
[C---:B------:R-:W-:Y:S01]  /*1540*/  IMAD.SHL.U32 R17, R11.reuse, 0x40, RZ ;  /* 0x000000400b117824 */ /* 0x040fe200078e00ff */
[----:B------:R-:W-:Y:S01]  /*1550*/  PLOP3.LUT P1, PT, PT, PT, UP5, 0x80, 0x8 ;  /* 0x000000000008781c */ /* 0x000fe20003f2f058 */
[----:B------:R-:W-:Y:S01]  /*1560*/  UISETP.NE.AND UP1, UPT, UR10, URZ, UPT ;  /* 0x000000ff0a00728c */ /* 0x000fe2000bf25270 */
[----:B------:R-:W-:Y:S01]  /*1570*/  ISETP.NE.AND P4, PT, R10, RZ, P5 ;  /* 0x000000ff0a00720c */ /* 0x000fe20002f85270 */
[----:B------:R-:W-:Y:S01]  /*1580*/  IMAD.SHL.U32 R16, R11, 0x80, RZ ;  /* 0x000000800b107824 */ /* 0x000fe200078e00ff */
[----:B------:R-:W-:Y:S01]  /*1590*/  PLOP3.LUT P1, PT, P1, PT, PT, 0x8, 0x80 ;  /* 0x000000000080781c */ /* 0x000fe20000f2e170 */
[----:B------:R-:W-:Y:S01]  /*15a0*/  IMAD.MOV.U32 R15, RZ, RZ, 0x1 ;  /* 0x00000001ff0f7424 */ /* 0x000fe200078e00ff */
[----:B------:R-:W3:Y:S01]  /*15b0*/  LDC R0, c[0x0][0x374] ;  /* 0x0000dd00ff007b82 */ /* 0x000ee20000000800 */
[----:B------:R-:W-:Y:S01]  /*15c0*/  IMAD.MOV.U32 R14, RZ, RZ, RZ ;  /* 0x000000ffff0e7224 */ /* 0x000fe200078e00ff */
[----:B------:R-:W-:Y:S01]  /*15d0*/  CS2R R12, SRZ ;  /* 0x00000000000c7805 */ /* 0x000fe2000001ff00 */
[----:B------:R-:W-:Y:S01]  /*15e0*/  IMAD.MOV.U32 R10, RZ, RZ, 0x1 ;  /* 0x00000001ff0a7424 */ /* 0x000fe200078e00ff */
[----:B------:R-:W-:Y:S01]  /*15f0*/  LOP3.LUT R17, R17, 0x40, RZ, 0xc0, !PT ;  /* 0x0000004011117812 */ /* 0x000fe200078ec0ff */
[----:B------:R-:W4:Y:S01]  /*1600*/  LDCU.64 UR24, c[0x0][0x348] ;  /* 0x00006900ff1877ac */ /* 0x000f220008000a00 */
[----:B-1----:R-:W-:-:S02]  /*1610*/  UIADD3 UR4, UPT, UPT, UR15, 0x3f, URZ ;  /* 0x0000003f0f047890 */ /* 0x002fc4000fffe0ff */
[----:B------:R-:W-:Y:S02]  /*1620*/  USEL UR7, UR7, 0x2, UP1 ;  /* 0x0000000207077887 */ /* 0x000fe40008800000 */
[----:B------:R-:W-:Y:S01]  /*1630*/  USHF.R.S32.HI UR22, URZ, 0x1f, UR4 ;  /* 0x0000001fff167899 */ /* 0x000fe20008011404 */
[----:B------:R-:W-:-:S03]  /*1640*/  UMOV UR13, URZ ;  /* 0x000000ff000d7c82 */ /* 0x000fc60008000000 */
[----:B------:R-:W-:Y:S02]  /*1650*/  ULEA.HI UR22, UR22, UR4, URZ, 0x6 ;  /* 0x0000000416167291 */ /* 0x000fe4000f8f30ff */
[----:B------:R-:W-:Y:S02]  /*1660*/  UIADD3 UR4, UPT, UPT, UR15, -0x1, URZ ;  /* 0xffffffff0f047890 */ /* 0x000fe4000fffe0ff */
[----:B------:R-:W-:Y:S02]  /*1670*/  USHF.R.S32.HI UR22, URZ, 0x6, UR22 ;  /* 0x00000006ff167899 */ /* 0x000fe40008011416 */
[----:B------:R-:W-:Y:S02]  /*1680*/  UISETP.GE.U32.AND UP2, UPT, UR4, -0x7f, UPT ;  /* 0xffffff810400788c */ /* 0x000fe4000bf46070 */
[----:B------:R-:W-:Y:S02]  /*1690*/  UISETP.LT.U32.AND UP0, UPT, UR22, 0x3, UPT ;  /* 0x000000031600788c */ /* 0x000fe4000bf01070 */
[----:B------:R-:W-:-:S02]  /*16a0*/  UIADD3 UR15, UPT, UPT, UR15, 0x7e, URZ ;  /* 0x0000007e0f0f7890 */ /* 0x000fc4000fffe0ff */
[----:B------:R-:W-:-:S04]  /*16b0*/  USEL UR21, UR22, 0x3, UP0 ;  /* 0x0000000316157887 */ /* 0x000fc80008000000 */
[----:B------:R-:W-:Y:S02]  /*16c0*/  UIADD3 UR6, UPT, UPT, UR21, -0x1, URZ ;  /* 0xffffffff15067890 */ /* 0x000fe4000fffe0ff */
[----:B------:R-:W-:Y:S02]  /*16d0*/  @UP2 UIADD3 UR6, UPT, UPT, UR21, URZ, URZ ;  /* 0x000000ff15062290 */ /* 0x000fe4000fffe0ff */
[----:B------:R-:W-:Y:S02]  /*16e0*/  UIADD3 UR14, UPT, UPT, UR22, -UR21, URZ ;  /* 0x80000015160e7290 */ /* 0x000fe4000fffe0ff */
[----:B------:R-:W-:Y:S02]  /*16f0*/  UIADD3 UR5, UPT, UPT, UR6, 0x1, URZ ;  /* 0x0000000106057890 */ /* 0x000fe4000fffe0ff */
[----:B--2-4-:R-:W-:-:S12]  /*1700*/  UIADD3 UR6, UPT, UPT, -UR6, URZ, URZ ;  /* 0x000000ff06067290 */ /* 0x014fd8000fffe1ff */
.L_x_42:
[----:B------:R-:W-:Y:S01]  /*1710*/  UISETP.NE.AND UP0, UPT, UR37, URZ, UPT ;  /* 0x000000ff2500728c */ /* 0x000fe2000bf05270 */
[----:B------:R-:W1:Y:S08]  /*1720*/  S2UR UR37, SR_CgaCtaId ;  /* 0x00000000002579c3 */ /* 0x000e700000008800 */
[----:B------:R-:W-:Y:S05]  /*1730*/  BRA.U UP0, `(.L_x_23) ;  /* 0x0000000100347547 */ /* 0x000fea000b800000 */
[----:B------:R-:W2:Y:S01]  /*1740*/  S2R R2, SR_CgaCtaId ;  /* 0x0000000000027919 */ /* 0x000ea20000008800 */
[----:B------:R-:W-:-:S04]  /*1750*/  MOV R3, 0x400 ;  /* 0x0000040000037802 */ /* 0x000fc80000000f00 */
[----:B--2---:R-:W-:Y:S02]  /*1760*/  LEA R3, R2, R3, 0x18 ;  /* 0x0000000302037211 */ /* 0x004fe400078ec0ff */
[----:B------:R-:W-:-:S03]  /*1770*/  SHF.L.U32 R2, R10, 0x1f, RZ ;  /* 0x0000001f0a027819 */ /* 0x000fc600000006ff */
[----:B------:R-:W-:-:S04]  /*1780*/  IMAD R3, R12, 0x8, R3 ;  /* 0x000000080c037824 */ /* 0x000fc800078e0203 */
[----:B------:R-:W2:Y:S02]  /*1790*/  SYNCS.PHASECHK.TRANS64.TRYWAIT P0, [R3+URZ+0xd0], R2 ;  /* 0x0000d002030075a7 */ /* 0x000ea400080011ff */
[----:B--2---:R-:W-:Y:S05]  /*17a0*/  @!P0 BRA `(.L_x_24) ;  /* 0x0000007000208947 */ /* 0x004fea0003800000 */
.L_x_123:
[----:B------:R-:W-:Y:S01]  /*17b0*/  VIADD R12, R12, 0x1 ;  /* 0x000000010c0c7836 */ /* 0x000fe20000000000 */
[----:B------:R2:W-:Y:S04]  /*17c0*/  SYNCS.ARRIVE.TRANS64.A1T0 RZ, [R3+URZ+0xc0], RZ ;  /* 0x0000c0ff03ff79a7 */ /* 0x0005e800081000ff */
[----:B------:R-:W-:-:S04]  /*17d0*/  ISETP.NE.AND P0, PT, R12, 0x2, PT ;  /* 0x000000020c00780c */ /* 0x000fc80003f05270 */
[----:B------:R-:W-:Y:S02]  /*17e0*/  SEL R12, R12, RZ, P0 ;  /* 0x000000ff0c0c7207 */ /* 0x000fe40000000000 */
[----:B--2---:R-:W-:-:S04]  /*17f0*/  SEL R3, RZ, 0x1, P0 ;  /* 0x00000001ff037807 */ /* 0x004fc80000000000 */
[----:B------:R-:W-:-:S07]  /*1800*/  LOP3.LUT R10, R10, R3, RZ, 0x3c, !PT ;  /* 0x000000030a0a7212 */ /* 0x000fce00078e3cff */
.L_x_23:
[----:B------:R-:W-:Y:S01]  /*1810*/  UMOV UR4, 0x400 ;  /* 0x0000040000047882 */ /* 0x000fe20000000000 */
[----:B------:R-:W-:Y:S01]  /*1820*/  LEA.HI R3, R21, R21, RZ, 0x1 ;  /* 0x0000001515037211 */ /* 0x000fe200078f08ff */
[----:B-1----:R-:W-:Y:S01]  /*1830*/  ULEA UR4, UR37, UR4, 0x18 ;  /* 0x0000000425047291 */ /* 0x002fe2000f8ec0ff */
[----:B------:R-:W-:Y:S01]  /*1840*/  SHF.L.U32 R2, R15, 0x1f, RZ ;  /* 0x0000001f0f027819 */ /* 0x000fe200000006ff */
[----:B------:R-:W-:Y:S01]  /*1850*/  UISETP.GE.U32.AND UP0, UPT, UR15, 0x7f, UPT ;  /* 0x0000007f0f00788c */ /* 0x000fe2000bf06070 */
[----:B------:R-:W-:Y:S01]  /*1860*/  R2UR UR35, R16 ;  /* 0x00000000102372ca */ /* 0x000fe200000e0000 */
[----:B------:R-:W-:Y:S01]  /*1870*/  ULEA UR8, UR13, UR4, 0x3 ;  /* 0x000000040d087291 */ /* 0x000fe2000f8e18ff */
[----:B------:R-:W-:Y:S01]  /*1880*/  IMAD.SHL.U32 R3, R3, 0x80, RZ ;  /* 0x0000008003037824 */ /* 0x000fe200078e00ff */
[----:B------:R-:W-:Y:S01]  /*1890*/  R2UR UR11, R17 ;  /* 0x00000000110b72ca */ /* 0x000fe200000e0000 */
[----:B------:R-:W-:-:S03]  /*18a0*/  UMOV UR23, URZ ;  /* 0x000000ff00177c82 */ /* 0x000fc60008000000 */
[----:B------:R-:W-:-:S03]  /*18b0*/  LOP3.LUT R3, R3, 0xffffff00, RZ, 0xc0, !PT ;  /* 0xffffff0003037812 */ /* 0x000fc600078ec0ff */
[----:B------:R1:W2:Y:S01]  /*18c0*/  SYNCS.PHASECHK.TRANS64.TRYWAIT P0, [UR8+0x18], R2 ;  /* 0x00001802ff0075a7 */ /* 0x0002a20008001108 */
[----:B------:R-:W-:Y:S02]  /*18d0*/  R2UR UR9, R3 ;  /* 0x00000000030972ca */ /* 0x000fe400000e0000 */
[----:B------:R-:W-:-:S11]  /*18e0*/  R2UR UR8, R20 ;  /* 0x00000000140872ca */ /* 0x000fd600000e0000 */
[----:B------:R-:W-:Y:S02]  /*18f0*/  ULOP3.LUT UR35, UR9, 0x80, UR35, 0xf8, !UPT ;  /* 0x0000008009237892 */ /* 0x000fe4000f8ef823 */
[----:B------:R-:W-:Y:S01]  /*1900*/  ULEA UR11, UR8, UR11, 0x7 ;  /* 0x0000000b080b7291 */ /* 0x000fe2000f8e38ff */
[----:B------:R-:W-:Y:S11]  /*1910*/  BRA.U !UP0, `(.L_x_25) ;  /* 0x0000000108c07547 */ /* 0x000ff6000b800000 */
[----:B------:R-:W-:Y:S01]  /*1920*/  UMOV UR16, UR6 ;  /* 0x0000000600107c82 */ /* 0x000fe20008000000 */
[----:B------:R-:W-:Y:S01]  /*1930*/  UMOV UR17, UR13 ;  /* 0x0000000d00117c82 */ /* 0x000fe20008000000 */
[----:B------:R-:W-:-:S05]  /*1940*/  UMOV UR34, URZ ;  /* 0x000000ff00227c82 */ /* 0x000fca0008000000 */
.L_x_31:
[----:B------:R-:W-:Y:S01]  /*1950*/  ULEA UR33, UR17, UR4, 0x3 ;  /* 0x0000000411217291 */ /* 0x000fe2000f8e18ff */
[----:B------:R-:W-:Y:S01]  /*1960*/  @P5 MOV R3, 0x6000 ;  /* 0x0000600000035802 */ /* 0x000fe20000000f00 */
[----:B-12-4-:R-:W-:Y:S10]  /*1970*/  @P0 BRA `(.L_x_26) ;  /* 0x00000000000c0947 */ /* 0x016ff40003800000 */
[----:B------:R-:W-:-:S04]  /*1980*/  SHF.L.U32 R5, R15, 0x1f, RZ ;  /* 0x0000001f0f057819 */ /* 0x000fc800000006ff */
[----:B------:R-:W2:Y:S02]  /*1990*/  SYNCS.PHASECHK.TRANS64.TRYWAIT P0, [UR33+0x18], R5 ;  /* 0x00001805ff0075a7 */ /* 0x000ea40008001121 */
[----:B--2---:R-:W-:Y:S05]  /*19a0*/  @!P0 BRA `(.L_x_27) ;  /* 0x0000006c00b48947 */ /* 0x004fea0003800000 */
.L_x_26:
[----:B------:R2:W-:Y:S01]  /*19b0*/  @P5 SYNCS.ARRIVE.TRANS64 RZ, [UR33], R3 ;  /* 0x00000003ffff59a7 */ /* 0x0005e20008000021 */
[----:B------:R-:W-:Y:S02]  /*19c0*/  ULOP3.LUT UR8, UR7, 0x2, URZ, 0xfc, !UPT ;  /* 0x0000000207087892 */ /* 0x000fe4000f8efcff */
[----:B------:R-:W-:Y:S02]  /*19d0*/  UIADD3 UR16, UPT, UPT, UR16, 0x1, URZ ;  /* 0x0000000110107890 */ /* 0x000fe4000fffe0ff */
[----:B------:R-:W-:Y:S02]  /*19e0*/  UISETP.NE.AND UP0, UPT, UR8, 0x2, UPT ;  /* 0x000000020800788c */ /* 0x000fe4000bf05270 */
[----:B------:R-:W-:-:S07]  /*19f0*/  UISETP.NE.AND UP2, UPT, UR16, 0x1, UPT ;  /* 0x000000011000788c */ /* 0x000fce000bf45270 */
[----:B------:R-:W-:Y:S05]  /*1a00*/  BRA.U UP0, `(.L_x_28) ;  /* 0x0000000100047547 */ /* 0x000fea000b800000 */
[----:B------:R-:W-:Y:S05]  /*1a10*/  BPT.TRAP 0x1 ;  /* 0x000000040000795c */ /* 0x000fea0000300000 */
.L_x_28:
[----:B------:R-:W-:Y:S04]  /*1a20*/  BSSY.RECONVERGENT B0, `(.L_x_29) ;  /* 0x0000003000007945 */ /* 0x000fe80003800200 */
[----:B------:R-:W-:Y:S05]  /*1a30*/  @!P4 BRA `(.L_x_30) ;  /* 0x000000000004c947 */ /* 0x000fea0003800000 */
[----:B------:R-:W-:Y:S05]  /*1a40*/  BPT.TRAP 0x1 ;  /* 0x000000040000795c */ /* 0x000fea0000300000 */
.L_x_30:
[----:B------:R-:W-:Y:S05]  /*1a50*/  BSYNC.RECONVERGENT B0 ;  /* 0x0000000000007941 */ /* 0x000fea0003800200 */
.L_x_29:
[----:B------:R-:W-:Y:S02]  /*1a60*/  UIADD3 UR13, UPT, UPT, UR17, 0x1, URZ ;  /* 0x00000001110d7890 */ /* 0x000fe4000fffe0ff */
[----:B------:R-:W-:Y:S02]  /*1a70*/  ULEA UR32, UR17, UR4, 0xd ;  /* 0x0000000411207291 */ /* 0x000fe4000f8e68ff */
[----:B------:R-:W-:Y:S02]  /*1a80*/  UISETP.NE.AND UP0, UPT, UR13, 0x3, UPT ;  /* 0x000000030d00788c */ /* 0x000fe4000bf05270 */
[----:B------:R-:W-:Y:S02]  /*1a90*/  UIADD3 UR28, UP1, UPT, UR24, 0x80, URZ ;  /* 0x00000080181c7890 */ /* 0x000fe4000ff3e0ff */
[----:B------:R-:W-:Y:S02]  /*1aa0*/  USEL UR9, URZ, 0x1, UP0 ;  /* 0x00000001ff097887 */ /* 0x000fe40008000000 */
[----:B------:R-:W-:-:S02]  /*1ab0*/  USEL UR13, UR13, URZ, UP0 ;  /* 0x000000ff0d0d7287 */ /* 0x000fc40008000000 */
[----:B------:R-:W-:Y:S02]  /*1ac0*/  UIADD3 UR26, UP0, UPT, UR24, 0x180, URZ ;  /* 0x00000180181a7890 */ /* 0x000fe4000ff1e0ff */
[----:B------:R-:W-:Y:S01]  /*1ad0*/  ULEA UR8, UR13, UR4, 0x3 ;  /* 0x000000040d087291 */ /* 0x000fe2000f8e18ff */
[----:B------:R-:W-:Y:S01]  /*1ae0*/  LOP3.LUT R15, R15, UR9, RZ, 0x3c, !PT ;  /* 0x000000090f0f7c12 */ /* 0x000fe2000f8e3cff */
[----:B------:R-:W-:Y:S02]  /*1af0*/  ULOP3.LUT UR33, UR33, 0xfefffff8, URZ, 0xc0, !UPT ;  /* 0xfefffff821217892 */ /* 0x000fe4000f8ec0ff */
[----:B------:R-:W-:Y:S01]  /*1b00*/  UIADD3.X UR29, UPT, UPT, URZ, UR25, URZ, UP1, !UPT ;  /* 0x00000019ff1d7290 */ /* 0x000fe20008ffe4ff */
[----:B-1----:R-:W-:Y:S01]  /*1b10*/  SHF.L.U32 R2, R15, 0x1f, RZ ;  /* 0x0000001f0f027819 */ /* 0x002fe200000006ff */
[----:B------:R-:W-:Y:S02]  /*1b20*/  UIADD3 UR32, UPT, UPT, UR32, 0x8400, URZ ;  /* 0x0000840020207890 */ /* 0x000fe4000fffe0ff */
[----:B------:R-:W-:Y:S01]  /*1b30*/  UIADD3.X UR27, UPT, UPT, URZ, UR25, URZ, UP0, !UPT ;  /* 0x00000019ff1b7290 */ /* 0x000fe200087fe4ff */
[----:B------:R4:W1:Y:S01]  /*1b40*/  SYNCS.PHASECHK.TRANS64.TRYWAIT P0, [UR8+0x18], R2 ;  /* 0x00001802ff0075a7 */ /* 0x0008620008001108 */
[----:B------:R-:W-:Y:S01]  /*1b50*/  ULEA UR8, UR17, UR4, 0xc ;  /* 0x0000000411087291 */ /* 0x000fe2000f8e60ff */
[----:B------:R-:W-:Y:S01]  /*1b60*/  UMOV UR18, 0x0 ;  /* 0x0000000000127882 */ /* 0x000fe20000000000 */
[----:B------:R-:W-:-:S02]  /*1b70*/  UMOV UR19, 0x10000000 ;  /* 0x1000000000137882 */ /* 0x000fc40000000000 */
[----:B------:R-:W-:Y:S01]  /*1b80*/  UIADD3 UR8, UPT, UPT, UR8, 0xe400, URZ ;  /* 0x0000e40008087890 */ /* 0x000fe2000fffe0ff */
[----:B------:R2:W-:Y:S01]  /*1b90*/  UTMALDG.3D.2CTA [UR32], [UR28], desc[UR18] ;  /* 0x000012201c0075b4 */ /* 0x0005e20008211000 */
[----:B------:R-:W-:Y:S01]  /*1ba0*/  UMOV UR10, UR34 ;  /* 0x00000022000a7c82 */ /* 0x000fe20008000000 */
[----:B------:R-:W-:Y:S01]  /*1bb0*/  UMOV UR12, UR36 ;  /* 0x00000024000c7c82 */ /* 0x000fe20008000000 */
[----:B------:R-:W-:Y:S01]  /*1bc0*/  UMOV UR9, UR33 ;  /* 0x0000002100097c82 */ /* 0x000fe20008000000 */
[----:B------:R-:W-:Y:S01]  /*1bd0*/  UMOV UR23, UR5 ;  /* 0x0000000500177c82 */ /* 0x000fe20008000000 */
[----:B------:R-:W-:-:S03]  /*1be0*/  UMOV UR17, UR13 ;  /* 0x0000000d00117c82 */ /* 0x000fc60008000000 */
[----:B------:R4:W-:Y:S01]  /*1bf0*/  UTMALDG.3D.2CTA [UR8], [UR26], desc[UR18] ;  /* 0x000012081a0075b4 */ /* 0x0009e20008211000 */
[----:B--2---:R-:W-:Y:S01]  /*1c00*/  UIADD3 UR34, UPT, UPT, UR34, 0x40, URZ ;  /* 0x0000004022227890 */ /* 0x004fe2000fffe0ff */
[----:B------:R-:W-:Y:S11]  /*1c10*/  BRA.U UP2, `(.L_x_31) ;  /* 0xfffffffd024c7547 */ /* 0x000ff6000b83ffff */
.L_x_25:
[----:B----4-:R-:W-:Y:S01]  /*1c20*/  ULEA UR8, UR13, UR4, 0x3 ;  /* 0x000000040d087291 */ /* 0x010fe2000f8e18ff */
[----:B-1----:R-:W-:Y:S01]  /*1c30*/  SHF.L.U32 R2, R15, 0x1f, RZ ;  /* 0x0000001f0f027819 */ /* 0x002fe200000006ff */
[----:B------:R-:W-:Y:S01]  /*1c40*/  @!P1 SYNCS.ARRIVE.TRANS64.A1T0 RZ, [UR4+0x58], RZ ;  /* 0x000058ffffff99a7 */ /* 0x000fe20008100004 */
[----:B------:R-:W-:-:S06]  /*1c50*/  UISETP.GT.AND UP0, UPT, UR22, UR21, UPT ;  /* 0x000000151600728c */ /* 0x000fcc000bf04270 */
[----:B--2---:R1:W2:Y:S03]  /*1c60*/  SYNCS.PHASECHK.TRANS64.TRYWAIT P0, [UR8+0x18], R2 ;  /* 0x00001802ff0075a7 */ /* 0x0042a60008001108 */
[----:B------:R-:W-:Y:S05]  /*1c70*/  BRA.U !UP0, `(.L_x_32) ;  /* 0x0000000108c07547 */ /* 0x000fea000b800000 */
[----:B------:R-:W-:Y:S01]  /*1c80*/  UIADD3 UR26, UPT, UPT, UR14, UR23, URZ ;  /* 0x000000170e1a7290 */ /* 0x000fe2000fffe0ff */
[----:B------:R-:W-:-:S11]  /*1c90*/  UMOV UR27, UR13 ;  /* 0x0000000d001b7c82 */ /* 0x000fd60008000000 */
.L_x_38:
[----:B------:R-:W-:Y:S01]  /*1ca0*/  ULEA UR17, UR27, UR4, 0x3 ;  /* 0x000000041b117291 */ /* 0x000fe2000f8e18ff */
[----:B--2---:R-:W-:Y:S01]  /*1cb0*/  @P5 MOV R3, 0x6000 ;  /* 0x0000600000035802 */ /* 0x004fe20000000f00 */
[----:B-12---:R-:W-:Y:S10]  /*1cc0*/  @P0 BRA `(.L_x_33) ;  /* 0x00000000000c0947 */ /* 0x006ff40003800000 */
[----:B------:R-:W-:-:S04]  /*1cd0*/  SHF.L.U32 R5, R15, 0x1f, RZ ;  /* 0x0000001f0f057819 */ /* 0x000fc800000006ff */
[----:B------:R-:W2:Y:S02]  /*1ce0*/  SYNCS.PHASECHK.TRANS64.TRYWAIT P0, [UR17+0x18], R5 ;  /* 0x00001805ff0075a7 */ /* 0x000ea40008001111 */
[----:B--2---:R-:W-:Y:S05]  /*1cf0*/  @!P0 BRA `(.L_x_34) ;  /* 0x0000006800f88947 */ /* 0x004fea0003800000 */
.L_x_33:
[----:B------:R2:W-:Y:S01]  /*1d00*/  @P5 SYNCS.ARRIVE.TRANS64 RZ, [UR17], R3 ;  /* 0x00000003ffff59a7 */ /* 0x0005e20008000011 */
[----:B------:R-:W-:-:S04]  /*1d10*/  ULOP3.LUT UR8, UR7, 0x2, URZ, 0xfc, !UPT ;  /* 0x0000000207087892 */ /* 0x000fc8000f8efcff */
[----:B------:R-:W-:-:S09]  /*1d20*/  UISETP.NE.AND UP0, UPT, UR8, 0x2, UPT ;  /* 0x000000020800788c */ /* 0x000fd2000bf05270 */
[----:B------:R-:W-:Y:S05]  /*1d30*/  BRA.U UP0, `(.L_x_35) ;  /* 0x0000000100047547 */ /* 0x000fea000b800000 */
[----:B------:R-:W-:Y:S05]  /*1d40*/  BPT.TRAP 0x1 ;  /* 0x000000040000795c */ /* 0x000fea0000300000 */
.L_x_35:
[----:B------:R-:W-:Y:S04]  /*1d50*/  BSSY.RECONVERGENT B0, `(.L_x_36) ;  /* 0x0000003000007945 */ /* 0x000fe80003800200 */
[----:B------:R-:W-:Y:S05]  /*1d60*/  @!P4 BRA `(.L_x_37) ;  /* 0x000000000004c947 */ /* 0x000fea0003800000 */
[----:B------:R-:W-:Y:S05]  /*1d70*/  BPT.TRAP 0x1 ;  /* 0x000000040000795c */ /* 0x000fea0000300000 */
.L_x_37:
[----:B------:R-:W-:Y:S05]  /*1d80*/  BSYNC.RECONVERGENT B0 ;  /* 0x0000000000007941 */ /* 0x000fea0003800200 */
.L_x_36:
        /* <DEDUP_REMOVED lines=9> */
[----:B------:R-:W-:Y:S02]  /*1e20*/  USHF.L.U32 UR18, UR23, 0x6, URZ ;  /* 0x0000000617127899 */ /* 0x000fe400080006ff */
[----:B------:R-:W-:Y:S01]  /*1e30*/  ULOP3.LUT UR17, UR17, 0xfefffff8, URZ, 0xc0, !UPT ;  /* 0xfefffff811117892 */ /* 0x000fe2000f8ec0ff */
[----:B-1----:R-:W-:Y:S01]  /*1e40*/  SHF.L.U32 R2, R15, 0x1f, RZ ;  /* 0x0000001f0f027819 */ /* 0x002fe200000006ff */
[----:B------:R-:W-:Y:S02]  /*1e50*/  UIADD3 UR16, UPT, UPT, UR16, 0x8400, URZ ;  /* 0x0000840010107890 */ /* 0x000fe4000fffe0ff */
[----:B------:R-:W-:Y:S01]  /*1e60*/  UIADD3.X UR33, UPT, UPT, URZ, UR25, URZ, UP1, !UPT ;  /* 0x00000019ff217290 */ /* 0x000fe20008ffe4ff */
[----:B------:R4:W1:Y:S01]  /*1e70*/  SYNCS.PHASECHK.TRANS64.TRYWAIT P0, [UR8+0x18], R2 ;  /* 0x00001802ff0075a7 */ /* 0x0008620008001108 */
[----:B------:R-:W-:-:S02]  /*1e80*/  ULEA UR8, UR27, UR4, 0xc ;  /* 0x000000041b087291 */ /* 0x000fc4000f8e60ff */
[----:B------:R-:W-:Y:S02]  /*1e90*/  UIADD3.X UR31, UPT, UPT, URZ, UR25, URZ, UP0, !UPT ;  /* 0x00000019ff1f7290 */ /* 0x000fe400087fe4ff */
[----:B------:R-:W-:Y:S01]  /*1ea0*/  UIADD3 UR8, UPT, UPT, UR8, 0xe400, URZ ;  /* 0x0000e40008087890 */ /* 0x000fe2000fffe0ff */
[----:B------:R-:W-:Y:S01]  /*1eb0*/  UMOV UR28, 0x0 ;  /* 0x00000000001c7882 */ /* 0x000fe20000000000 */
[----:B------:R-:W-:Y:S01]  /*1ec0*/  UMOV UR29, 0x10000000 ;  /* 0x10000000001d7882 */ /* 0x000fe20000000000 */
[----:B------:R-:W-:Y:S01]  /*1ed0*/  UMOV UR19, UR35 ;  /* 0x0000002300137c82 */ /* 0x000fe20008000000 */
[----:B------:R-:W-:Y:S01]  /*1ee0*/  UMOV UR20, UR36 ;  /* 0x0000002400147c82 */ /* 0x000fe20008000000 */
[----:B------:R-:W-:Y:S01]  /*1ef0*/  UMOV UR12, UR36 ;  /* 0x00000024000c7c82 */ /* 0x000fe20008000000 */
[----:B------:R-:W-:Y:S01]  /*1f00*/  UMOV UR9, UR17 ;  /* 0x0000001100097c82 */ /* 0x000fe20008000000 */
[----:B------:R-:W-:Y:S01]  /*1f10*/  UMOV UR10, UR18 ;  /* 0x00000012000a7c82 */ /* 0x000fe20008000000 */
[----:B------:R4:W-:Y:S01]  /*1f20*/  UTMALDG.3D.2CTA [UR16], [UR32], desc[UR28] ;  /* 0x00001c10200075b4 */ /* 0x0009e20008211000 */
[----:B------:R-:W-:Y:S01]  /*1f30*/  UIADD3 UR23, UPT, UPT, UR23, 0x1, URZ ;  /* 0x0000000117177890 */ /* 0x000fe2000fffe0ff */
[----:B------:R-:W-:-:S03]  /*1f40*/  UMOV UR27, UR13 ;  /* 0x0000000d001b7c82 */ /* 0x000fc60008000000 */
[----:B------:R-:W-:Y:S01]  /*1f50*/  UISETP.NE.AND UP0, UPT, UR23, UR26, UPT ;  /* 0x0000001a1700728c */ /* 0x000fe2000bf05270 */
[----:B------:R4:W-:Y:S08]  /*1f60*/  UTMALDG.3D.2CTA [UR8], [UR30], desc[UR28] ;  /* 0x00001c081e0075b4 */ /* 0x0009f00008211000 */
[----:B----4-:R-:W-:Y:S05]  /*1f70*/  BRA.U UP0, `(.L_x_38) ;  /* 0xfffffffd00487547 */ /* 0x010fea000b83ffff */
.L_x_32:
[C---:B-1----:R-:W-:Y:S01]  /*1f80*/  LEA R2, R14.reuse, UR4, 0x3 ;  /* 0x000000040e027c11 */ /* 0x042fe2000f8e18ff */
[----:B------:R-:W-:Y:S01]  /*1f90*/  NOP ;  /* 0x0000000000007918 */ /* 0x000fe20000000000 */
[----:B--2---:R-:W-:Y:S02]  /*1fa0*/  SHF.L.U32 R3, R13, 0x1f, RZ ;  /* 0x0000001f0d037819 */ /* 0x004fe400000006ff */
[----:B------:R-:W-:Y:S02]  /*1fb0*/  LEA R4, R14, UR4, 0x4 ;  /* 0x000000040e047c11 */ /* 0x000fe4000f8e20ff */
[----:B------:R-:W1:Y:S02]  /*1fc0*/  SYNCS.PHASECHK.TRANS64.TRYWAIT P0, [R2+URZ+0x60], R3 ;  /* 0x00006003020075a7 */ /* 0x000e6400080011ff */
[----:B-1----:R-:W-:Y:S05]  /*1fd0*/  @!P0 BRA `(.L_x_39) ;  /* 0x0000006800588947 */ /* 0x002fea0003800000 */
.L_x_126:
[----:B------:R-:W2:Y:S01]  /*1fe0*/  LDS.128 R4, [R4+0xf0] ;  /* 0x0000f00004047984 */ /* 0x000ea20000000c00 */
[----:B------:R-:W-:Y:S01]  /*1ff0*/  ISETP.GE.AND P0, PT, R72, 0x1, PT ;  /* 0x000000014800780c */ /* 0x000fe20003f06270 */
[----:B-1----:R-:W-:Y:S01]  /*2000*/  VIADD R2, R2, 0x70 ;  /* 0x0000007002027836 */ /* 0x002fe20000000000 */
[----:B------:R-:W-:Y:S01]  /*2010*/  @!PT LDS RZ, [RZ] ;  /* 0x00000000fffff984 */ /* 0x000fe20000000800 */
[----:B------:R-:W-:Y:S01]  /*2020*/  @!PT LDS RZ, [RZ] ;  /* 0x00000000fffff984 */ /* 0x000fe20000000800 */
[----:B------:R-:W-:Y:S01]  /*2030*/  @!PT LDS RZ, [RZ] ;  /* 0x00000000fffff984 */ /* 0x000fe20000000800 */
[----:B------:R-:W-:Y:S01]  /*2040*/  @!PT LDS RZ, [RZ] ;  /* 0x00000000fffff984 */ /* 0x000fe20000000800 */
[----:B------:R1:W-:Y:S06]  /*2050*/  MEMBAR.ALL.CTA ;  /* 0x0000000000007992 */ /* 0x0003ec0000008000 */
[----:B-1----:R-:W1:Y:S01]  /*2060*/  FENCE.VIEW.ASYNC.S ;  /* 0x00000000000073c6 */ /* 0x002e620000000000 */
[----:B------:R-:W-:-:S04]  /*2070*/  PRMT R2, RZ, 0x654, R2 ;  /* 0x00000654ff027816 */ /* 0x000fc80000000002 */
[----:B-1----:R1:W-:Y:S01]  /*2080*/  SYNCS.ARRIVE.TRANS64.RED.A1T0 RZ, [R2+URZ], RZ ;  /* 0x000000ff02ff79a7 */ /* 0x0023e200081004ff */
[----:B--2---:R-:W-:-:S13]  /*2090*/  LOP3.LUT P2, RZ, R6, 0x1, RZ, 0xc0, !PT ;  /* 0x0000000106ff7812 */ /* 0x004fda000784c0ff */
[----:B------:R-:W-:Y:S01]  /*20a0*/  @P2 SHF.R.U32.HI R3, RZ, 0x10, R5 ;  /* 0x00000010ff032819 */ /* 0x000fe20000011605 */
[----:B------:R-:W-:Y:S01]  /*20b0*/  VOTEU.ANY UP0, P2 ;  /* 0x0000000000ff7886 */ /* 0x000fe20001000100 */
[----:B------:R-:W-:Y:S02]  /*20c0*/  @P2 MOV R11, R4 ;  /* 0x00000004000b2202 */ /* 0x000fe40000000f00 */
[----:B------:R-:W-:Y:S02]  /*20d0*/  @P2 R2UR.BROADCAST UR8, R3 ;  /* 0x00000000030822ca */ /* 0x000fe400008e0000 */
[----:B------:R-:W-:-:S11]  /*20e0*/  @P2 LOP3.LUT R8, R5, 0xffff, RZ, 0xc0, !PT ;  /* 0x0000ffff05082812 */ /* 0x000fd600078ec0ff */
[----:B------:R-:W-:Y:S01]  /*20f0*/  @UP0 UMOV UR36, UR8 ;  /* 0x0000000800240c82 */ /* 0x000fe20008000000 */
[----:B-1----:R-:W-:Y:S05]  /*2100*/  @!P0 BRA `(.L_x_40) ;  /* 0x0000000000b88947 */ /* 0x002fea0003800000 */
[----:B------:R-:W3:Y:S01]  /*2110*/  LDC.64 R4, c[0x0][0xb18] ;  /* 0x0002c600ff047b82 */ /* 0x000ee20000000a00 */
[----:B------:R-:W-:-:S07]  /*2120*/  ISETP.NE.AND P3, PT, R72, 0x1, PT ;  /* 0x000000014800780c */ /* 0x000fce0003f65270 */
[----:B------:R-:W1:Y:S08]  /*2130*/  LDC.64 R6, c[0x0][0xb10] ;  /* 0x0002c400ff067b82 */ /* 0x000e700000000a00 */
[----:B------:R-:W2:Y:S08]  /*2140*/  LDC R18, c[0x0][0xb20] ;  /* 0x0002c800ff127b82 */ /* 0x000eb00000000800 */
[----:B------:R-:W4:Y:S01]  /*2150*/  LDC R20, c[0x0][0xb0c] ;  /* 0x0002c300ff147b82 */ /* 0x000f220000000800 */
[----:B---3--:R-:W-:Y:S01]  /*2160*/  IMAD.HI.U32 R19, R0, R5, RZ ;  /* 0x0000000500137227 */ /* 0x008fe200078e00ff */
[----:B------:R-:W-:-:S03]  /*2170*/  ISETP.NE.AND P0, PT, R4, 0x1, PT ;  /* 0x000000010400780c */ /* 0x000fc60003f05270 */
[----:B------:R-:W-:-:S03]  /*2180*/  IMAD.HI.U32 R5, R8, R5, RZ ;  /* 0x0000000508057227 */ /* 0x000fc600078e00ff */
[----:B------:R-:W3:Y:S01]  /*2190*/  LDC.64 R2, c[0x0][0xb28] ;  /* 0x0002ca00ff027b82 */ /* 0x000ee20000000a00 */
[----:B-1----:R-:W-:-:S04]  /*21a0*/  IMAD.HI.U32 R22, R9, R6, RZ ;  /* 0x0000000609167227 */ /* 0x002fc800078e00ff */
[----:B------:R-:W-:Y:S01]  /*21b0*/  IMAD.HI.U32 R24, R11, R6, RZ ;  /* 0x000000060b187227 */ /* 0x000fe200078e00ff */
[----:B------:R-:W-:Y:S02]  /*21c0*/  SHF.R.U32.HI R22, RZ, R7, R22 ;  /* 0x00000007ff167219 */ /* 0x000fe40000011616 */
[-C--:B--2---:R-:W-:Y:S02]  /*21d0*/  SHF.R.U32.HI R19, RZ, R18.reuse, R19 ;  /* 0x00000012ff137219 */ /* 0x084fe40000011613 */
[----:B------:R-:W-:Y:S02]  /*21e0*/  SHF.R.U32.HI R5, RZ, R18, R5 ;  /* 0x00000012ff057219 */ /* 0x000fe40000011605 */
[----:B------:R-:W-:Y:S02]  /*21f0*/  SEL R19, R0, R19, !P0 ;  /* 0x0000001300137207 */ /* 0x000fe40004000000 */
[----:B------:R-:W-:Y:S02]  /*2200*/  SHF.R.U32.HI R24, RZ, R7, R24 ;  /* 0x00000007ff187219 */ /* 0x000fe40000011618 */
[----:B----4-:R-:W-:-:S02]  /*2210*/  ISETP.NE.AND P1, PT, R20, 0x1, PT ;  /* 0x000000011400780c */ /* 0x010fc40003f25270 */
[----:B------:R-:W-:Y:S02]  /*2220*/  SEL R5, R8, R5, !P0 ;  /* 0x0000000508057207 */ /* 0x000fe40004000000 */
[----:B------:R-:W-:Y:S02]  /*2230*/  SEL R21, R9, R22, !P1 ;  /* 0x0000001609157207 */ /* 0x000fe40004800000 */
[----:B------:R-:W-:Y:S01]  /*2240*/  SEL R7, R11, R24, !P1 ;  /* 0x000000180b077207 */ /* 0x000fe20004800000 */
[----:B---3--:R-:W-:-:S04]  /*2250*/  IMAD.HI.U32 R22, R19, R2, RZ ;  /* 0x0000000213167227 */ /* 0x008fc800078e00ff */
[----:B------:R-:W-:Y:S01]  /*2260*/  IMAD.HI.U32 R6, R21, R2, RZ ;  /* 0x0000000215067227 */ /* 0x000fe200078e00ff */
[----:B------:R-:W-:-:S04]  /*2270*/  @P3 SHF.R.U32.HI R19, RZ, R3, R22 ;  /* 0x00000003ff133219 */ /* 0x000fc80000011616 */
[----:B------:R-:W-:Y:S01]  /*2280*/  @P3 SHF.R.U32.HI R21, RZ, R3, R6 ;  /* 0x00000003ff153219 */ /* 0x000fe20000011606 */
[----:B------:R-:W-:-:S04]  /*2290*/  IMAD R19, R72, R19, RZ ;  /* 0x0000001348137224 */ /* 0x000fc800078e02ff */
[----:B------:R-:W-:Y:S01]  /*22a0*/  IMAD R6, R72, R21, RZ ;  /* 0x0000001548067224 */ /* 0x000fe200078e02ff */
[C---:B------:R-:W-:Y:S02]  /*22b0*/  ISETP.GE.AND P0, PT, R5.reuse, R19, PT ;  /* 0x000000130500720c */ /* 0x040fe40003f06270 */
[----:B------:R-:W-:Y:S02]  /*22c0*/  IADD3 R19, PT, PT, -R5, RZ, RZ ;  /* 0x000000ff05137210 */ /* 0x000fe40007ffe1ff */
[----:B------:R-:W-:Y:S01]  /*22d0*/  ISETP.GE.OR P0, PT, R7, R6, P0 ;  /* 0x000000060700720c */ /* 0x000fe20000706670 */
[----:B------:R-:W-:-:S04]  /*22e0*/  IMAD.HI.U32 R6, R5, R2, RZ ;  /* 0x0000000205067227 */ /* 0x000fc800078e00ff */
[----:B------:R-:W-:Y:S01]  /*22f0*/  IMAD R8, R4, R19, R8 ;  /* 0x0000001304087224 */ /* 0x000fe200078e0208 */
[----:B------:R-:W-:-:S04]  /*2300*/  SHF.R.U32.HI R6, RZ, R3, R6 ;  /* 0x00000003ff067219 */ /* 0x000fc80000011606 */
[----:B------:R-:W-:-:S03]  /*2310*/  SEL R6, R5, R6, !P3 ;  /* 0x0000000605067207 */ /* 0x000fc60005800000 */
[----:B------:R-:W-:-:S04]  /*2320*/  @!P0 IMAD.HI.U32 R18, R7, R2, RZ ;  /* 0x0000000207128227 */ /* 0x000fc800078e00ff */
[----:B------:R-:W-:Y:S01]  /*2330*/  IMAD.MOV R2, RZ, RZ, -R6 ;  /* 0x000000ffff027224 */ /* 0x000fe200078e0a06 */
[----:B------:R-:W-:-:S03]  /*2340*/  @!P0 SHF.R.U32.HI R18, RZ, R3, R18 ;  /* 0x00000003ff128219 */ /* 0x000fc60000011612 */
[----:B------:R-:W-:Y:S01]  /*2350*/  IMAD R2, R72, R2, R5 ;  /* 0x0000000248027224 */ /* 0x000fe200078e0205 */
        /* <DEDUP_REMOVED lines=9> */
.L_x_40:
[----:B------:R-:W1:Y:S02]  /*23f0*/  LDCU UR8, c[0x0][0xb30] ;  /* 0x00016600ff0877ac */ /* 0x000e640008000800 */
[----:B-1----:R-:W-:-:S09]  /*2400*/  UISETP.NE.AND UP0, UPT, UR8, 0x1, UPT ;  /* 0x000000010800788c */ /* 0x002fd2000bf05270 */
[----:B------:R-:W-:Y:S05]  /*2410*/  BRA.U UP0, `(.L_x_41) ;  /* 0x0000000100407547 */ /* 0x000fea000b800000 */
[----:B------:R-:W1:Y:S08]  /*2420*/  LDC.64 R4, c[0x0][0xb10] ;  /* 0x0002c400ff047b82 */ /* 0x000e700000000a00 */
[----:B------:R-:W2:Y:S08]  /*2430*/  LDC.64 R2, c[0x0][0xb18] ;  /* 0x0002c600ff027b82 */ /* 0x000eb00000000a00 */
[----:B------:R-:W4:Y:S08]  /*2440*/  LDC R6, c[0x0][0xb20] ;  /* 0x0002c800ff067b82 */ /* 0x000f300000000800 */
[----:B------:R-:W3:Y:S01]  /*2450*/  LDC R18, c[0x0][0xb0c] ;  /* 0x0002c300ff127b82 */ /* 0x000ee20000000800 */
[----:B-1----:R-:W-:-:S05]  /*2460*/  IMAD.HI.U32 R4, R11, R4, RZ ;  /* 0x000000040b047227 */ /* 0x002fca00078e00ff */
[----:B------:R-:W-:Y:S01]  /*2470*/  SHF.R.U32.HI R4, RZ, R5, R4 ;  /* 0x00000005ff047219 */ /* 0x000fe20000011604 */
[----:B--2---:R-:W-:Y:S01]  /*2480*/  IMAD.HI.U32 R3, R8, R3, RZ ;  /* 0x0000000308037227 */ /* 0x004fe200078e00ff */
[----:B------:R-:W-:-:S04]  /*2490*/  ISETP.NE.AND P0, PT, R2, 0x1, PT ;  /* 0x000000010200780c */ /* 0x000fc80003f05270 */
[----:B----4-:R-:W-:-:S04]  /*24a0*/  SHF.R.U32.HI R3, RZ, R6, R3 ;  /* 0x00000006ff037219 */ /* 0x010fc80000011603 */
[----:B------:R-:W-:Y:S02]  /*24b0*/  SEL R3, R8, R3, !P0 ;  /* 0x0000000308037207 */ /* 0x000fe40004000000 */
[----:B---3--:R-:W-:-:S04]  /*24c0*/  ISETP.NE.AND P1, PT, R18, 0x1, PT ;  /* 0x000000011200780c */ /* 0x008fc80003f25270 */
[----:B------:R-:W-:-:S05]  /*24d0*/  SEL R4, R11, R4, !P1 ;  /* 0x000000040b047207 */ /* 0x000fca0004800000 */
[----:B------:R-:W-:Y:S02]  /*24e0*/  IMAD.IADD R5, R3, 0x1, -R4 ;  /* 0x0000000103057824 */ /* 0x000fe400078e0a04 */
[----:B------:R-:W-:Y:S02]  /*24f0*/  IMAD.IADD R3, R4, 0x1, -R3 ;  /* 0x0000000104037824 */ /* 0x000fe400078e0a03 */
[----:B------:R-:W-:Y:S02]  /*2500*/  IMAD R11, R5, R18, R11 ;  /* 0x00000012050b7224 */ /* 0x000fe400078e020b */
[----:B------:R-:W-:-:S07]  /*2510*/  IMAD R8, R3, R2, R8 ;  /* 0x0000000203087224 */ /* 0x000fce00078e0208 */
.L_x_41:
[----:B------:R-:W-:Y:S01]  /*2520*/  VIADD R14, R14, 0x1 ;  /* 0x000000010e0e7836 */ /* 0x000fe20000000000 */
[----:B------:R-:W-:Y:S01]  /*2530*/  PLOP3.LUT P1, PT, PT, PT, PT, 0x80, 0x8 ;  /* 0x000000000008781c */ /* 0x000fe20003f2f070 */
[----:B------:R-:W-:Y:S02]  /*2540*/  IMAD.IADD R21, R11, 0x1, R170 ;  /* 0x000000010b157824 */ /* 0x000fe400078e02aa */
[----:B------:R-:W-:Y:S01]  /*2550*/  IMAD.IADD R20, R8, 0x1, R147 ;  /* 0x0000000108147824 */ /* 0x000fe200078e0293 */
[----:B------:R-:W-:-:S04]  /*2560*/  ISETP.NE.AND P0, PT, R14, 0x2, PT ;  /* 0x000000020e00780c */ /* 0x000fc80003f05270 */
[----:B------:R-:W-:Y:S02]  /*2570*/  SEL R2, RZ, 0x1, P0 ;  /* 0x00000001ff027807 */ /* 0x000fe40000000000 */
[----:B------:R-:W-:Y:S02]  /*2580*/  SEL R14, R14, RZ, P0 ;  /* 0x000000ff0e0e7207 */ /* 0x000fe40000000000 */
[----:B------:R-:W-:Y:S01]  /*2590*/  LOP3.LUT R13, R13, R2, RZ, 0x3c, !PT ;  /* 0x000000020d0d7212 */ /* 0x000fe200078e3cff */
[----:B------:R-:W-:Y:S06]  /*25a0*/  @P2 BRA `(.L_x_42) ;  /* 0xfffffff000582947 */ /* 0x000fec000383ffff */
[----:B------:R-:W-:Y:S01]  /*25b0*/  UIADD3 UR4, UPT, UPT, UR4, 0x18, URZ ;  /* 0x0000001804047890 */ /* 0x000fe2000fffe0ff */
[----:B------:R-:W-:-:S03]  /*25c0*/  SHF.L.U32 R3, R15, 0x1f, RZ ;  /* 0x0000001f0f037819 */ /* 0x000fc600000006ff */
[----:B------:R-:W-:-:S09]  /*25d0*/  ULEA UR5, UR13, UR4, 0x3 ;  /* 0x000000040d057291 */ /* 0x000fd2000f8e18ff */
[----:B------:R-:W1:Y:S02]  /*25e0*/  SYNCS.PHASECHK.TRANS64.TRYWAIT P0, [UR5], R3 ;  /* 0x00000003ff0075a7 */ /* 0x000e640008001105 */
[----:B-1----:R-:W-:Y:S05]  /*25f0*/  @!P0 BRA `(.L_x_43) ;  /* 0x0000006000e48947 */ /* 0x002fea0003800000 */
.L_x_128:
[----:B------:R-:W-:-:S04]  /*2600*/  UIADD3 UR6, UPT, UPT, UR13, 0x1, URZ ;  /* 0x000000010d067890 */ /* 0x000fc8000fffe0ff */
[----:B------:R-:W-:-:S04]  /*2610*/  UISETP.NE.AND UP0, UPT, UR6, 0x3, UPT ;  /* 0x000000030600788c */ /* 0x000fc8000bf05270 */
[----:B------:R-:W-:Y:S02]  /*2620*/  USEL UR7, URZ, 0x1, UP0 ;  /* 0x00000001ff077887 */ /* 0x000fe40008000000 */
[----:B------:R-:W-:-:S04]  /*2630*/  USEL UR6, UR6, URZ, UP0 ;  /* 0x000000ff06067287 */ /* 0x000fc80008000000 */
[----:B------:R-:W-:Y:S01]  /*2640*/  ULEA UR5, UR6, UR4, 0x3 ;  /* 0x0000000406057291 */ /* 0x000fe2000f8e18ff */
[----:B------:R-:W-:-:S04]  /*2650*/  LOP3.LUT R15, R15, UR7, RZ, 0x3c, !PT ;  /* 0x000000070f0f7c12 */ /* 0x000fc8000f8e3cff */
[----:B-1----:R-:W-:-:S04]  /*2660*/  SHF.L.U32 R3, R15, 0x1f, RZ ;  /* 0x0000001f0f037819 */ /* 0x002fc800000006ff */
[----:B------:R-:W1:Y:S02]  /*2670*/  SYNCS.PHASECHK.TRANS64.TRYWAIT P0, [UR5], R3 ;  /* 0x00000003ff0075a7 */ /* 0x000e640008001105 */
[----:B-1----:R-:W-:Y:S05]  /*2680*/  @!P0 BRA `(.L_x_44) ;  /* 0x0000006000d88947 */ /* 0x002fea0003800000 */
.L_x_130:
[----:B------:R-:W-:-:S04]  /*2690*/  UIADD3 UR6, UPT, UPT, UR6, 0x1, URZ ;  /* 0x0000000106067890 */ /* 0x000fc8000fffe0ff */
[----:B------:R-:W-:-:S04]  /*26a0*/  UISETP.NE.AND UP0, UPT, UR6, 0x3, UPT ;  /* 0x000000030600788c */ /* 0x000fc8000bf05270 */
[----:B------:R-:W-:Y:S02]  /*26b0*/  USEL UR5, URZ, 0x1, UP0 ;  /* 0x00000001ff057887 */ /* 0x000fe40008000000 */
[----:B------:R-:W-:-:S04]  /*26c0*/  USEL UR6, UR6, URZ, UP0 ;  /* 0x000000ff06067287 */ /* 0x000fc80008000000 */
[----:B------:R-:W-:Y:S01]  /*26d0*/  ULEA UR6, UR6, UR4, 0x3 ;  /* 0x0000000406067291 */ /* 0x000fe2000f8e18ff */
[----:B-1----:R-:W-:-:S04]  /*26e0*/  LOP3.LUT R3, R15, UR5, RZ, 0x3c, !PT ;  /* 0x000000050f037c12 */ /* 0x002fc8000f8e3cff */
[----:B------:R-:W-:Y:S01]  /*26f0*/  SHF.L.U32 R3, R3, 0x1f, RZ ;  /* 0x0000001f03037819 */ /* 0x000fe200000006ff */
[----:B---3--:R-:W-:-:S07]  /*2700*/  IMAD.U32 R0, RZ, RZ, UR6 ;  /* 0x00000006ff007e24 */ /* 0x008fce000f8e00ff */
.L_x_45:
[----:B-1----:R1:W2:Y:S02]  /*2710*/  SYNCS.PHASECHK.TRANS64.TRYWAIT P0, [R0+URZ], R3 ;  /* 0x00000003000075a7 */ /* 0x0022a400080011ff */
[----:B--2---:R-:W-:Y:S05]  /*2720*/  @!P0 NANOSLEEP.SYNCS 0x989680 ;  /* 0x009896800000895d */ /* 0x004fea0003900000 */
[----:B------:R-:W2:Y:S02]  /*2730*/  @!P0 SYNCS.PHASECHK.TRANS64 P0, [R0+URZ], R3 ;  /* 0x00000003000085a7 */ /* 0x000ea400080010ff */
[----:B--2---:R-:W-:Y:S05]  /*2740*/  @P0 EXIT ;  /* 0x000000000000094d */ /* 0x004fea0003800000 */
[----:B------:R-:W-:Y:S05]  /*2750*/  BRA `(.L_x_45) ;  /* 0xfffffffc00ec7947 */ /* 0x000fea000383ffff */
.L_x_22:
[----:B------:R-:W-:-:S04]  /*2760*/  UISETP.NE.AND UP1, UPT, UR37, URZ, UPT ;  /* 0x000000ff2500728c */ /* 0x000fc8000bf25270 */
[----:B------:R-:W-:-:S09]  /*2770*/  UISETP.NE.OR UP1, UPT, UR10, 0x1, UP1 ;  /* 0x000000010a00788c */ /* 0x000fd20008f25670 */
[----:B------:R-:W-:Y:S05]  /*2780*/  BRA.U UP1, `(.L_x_46) ;  /* 0x00000005014c7547 */ /* 0x000fea000b800000 */
[----:B------:R-:W-:Y:S01]  /*2790*/  HFMA2 R11, -RZ, RZ, 0, 0 ;  /* 0x00000000ff0b7431 */ /* 0x000fe200000001ff */
[----:B------:R-:W-:Y:S01]  /*27a0*/  ISETP.GE.U32.AND P2, PT, R10, 0x2, PT ;  /* 0x000000020a00780c */ /* 0x000fe20003f46070 */
[----:B------:R-:W-:Y:S01]  /*27b0*/  IMAD.MOV.U32 R12, RZ, RZ, 0x1 ;  /* 0x00000001ff0c7424 */ /* 0x000fe200078e00ff */
[----:B------:R-:W-:Y:S01]  /*27c0*/  CS2R R8, SRZ ;  /* 0x0000000000087805 */ /* 0x000fe2000001ff00 */
[----:B------:R-:W-:Y:S01]  /*27d0*/  IMAD.MOV.U32 R3, RZ, RZ, RZ ;  /* 0x000000ffff037224 */ /* 0x000fe200078e00ff */
[----:B------:R-:W-:Y:S01]  /*27e0*/  UMOV UR4, 0x400 ;  /* 0x0000040000047882 */ /* 0x000fe20000000000 */
[----:B------:R-:W-:Y:S01]  /*27f0*/  UMOV UR6, URZ ;  /* 0x000000ff00067c82 */ /* 0x000fe20008000000 */
[----:B------:R-:W-:-:S12]  /*2800*/  ULEA UR37, UR37, UR4, 0x18 ;  /* 0x0000000425257291 */ /* 0x000fd8000f8ec0ff */
.L_x_50:
[----:B------:R-:W-:Y:S02]  /*2810*/  LEA R0, R3, UR37, 0x3 ;  /* 0x0000002503007c11 */ /* 0x000fe4000f8e18ff */
[----:B------:R-:W-:-:S03]  /*2820*/  SHF.L.U32 R5, R8, 0x1f, RZ ;  /* 0x0000001f08057819 */ /* 0x000fc600000006ff */
[----:B------:R-:W-:Y:S01]  /*2830*/  VIADD R4, R0, 0xd0 ;  /* 0x000000d000047836 */ /* 0x000fe20000000000 */
[----:B------:R-:W1:Y:S02]  /*2840*/  SYNCS.PHASECHK.TRANS64.TRYWAIT P0, [R0+URZ+0xc0], R5 ;  /* 0x0000c005000075a7 */ /* 0x000e6400080011ff */
[----:B-1----:R-:W-:Y:S05]  /*2850*/  @!P0 BRA `(.L_x_47) ;  /* 0x00000060007c8947 */ /* 0x002fea0003800000 */
.L_x_131:
[----:B------:R-:W-:Y:S01]  /*2860*/  ULEA UR5, UR6, UR37, 0x3 ;  /* 0x0000002506057291 */ /* 0x000fe2000f8e18ff */
[----:B------:R-:W-:Y:S01]  /*2870*/  PRMT R4, RZ, 0x654, R4 ;  /* 0x00000654ff047816 */ /* 0x000fe20000000004 */
[----:B-1----:R-:W-:Y:S01]  /*2880*/  @!P2 IMAD.MOV.U32 R5, RZ, RZ, 0x10 ;  /* 0x00000010ff05a424 */ /* 0x002fe200078e00ff */
[----:B------:R-:W-:Y:S01]  /*2890*/  SHF.L.U32 R7, R12, 0x1f, RZ ;  /* 0x0000001f0c077819 */ /* 0x000fe200000006ff */
[----:B------:R-:W-:Y:S01]  /*28a0*/  UIADD3 UR4, UPT, UPT, UR5, 0x60, URZ ;  /* 0x0000006005047890 */ /* 0x000fe2000fffe0ff */
[----:B------:R1:W-:Y:S05]  /*28b0*/  SYNCS.ARRIVE.TRANS64.RED.A1T0 RZ, [R4+URZ], RZ ;  /* 0x000000ff04ff79a7 */ /* 0x0003ea00081004ff */
[----:B------:R-:W-:Y:S01]  /*28c0*/  IMAD.U32 R13, RZ, RZ, UR4 ;  /* 0x00000004ff0d7e24 */ /* 0x000fe2000f8e00ff */
[----:B------:R-:W2:Y:S04]  /*28d0*/  SYNCS.PHASECHK.TRANS64.TRYWAIT P0, [UR5+0x70], R7 ;  /* 0x00007007ff0075a7 */ /* 0x000ea80008001105 */
[----:B------:R-:W-:Y:S01]  /*28e0*/  PRMT R13, R10, 0x654, R13 ;  /* 0x000006540a0d7816 */ /* 0x000fe2000000000d */
[----:B-12---:R-:W-:Y:S06]  /*28f0*/  @!P0 BRA `(.L_x_48) ;  /* 0x0000006000688947 */ /* 0x006fec0003800000 */
.L_x_133:
[----:B------:R-:W-:Y:S01]  /*2900*/  ULEA UR4, UR6, UR37, 0x4 ;  /* 0x0000002506047291 */ /* 0x000fe2000f8e20ff */
[----:B------:R-:W-:Y:S01]  /*2910*/  SEL R2, R13, R2, !P2 ;  /* 0x000000020d027207 */ /* 0x000fe20005000000 */
[----:B------:R-:W-:Y:S01]  /*2920*/  UIADD3 UR5, UPT, UPT, UR5, 0x60, URZ ;  /* 0x0000006005057890 */ /* 0x000fe2000fffe0ff */
[----:B-1----:R-:W-:Y:S01]  /*2930*/  LEA R0, R11, UR37, 0x3 ;  /* 0x000000250b007c11 */ /* 0x002fe2000f8e18ff */
[----:B------:R-:W-:Y:S01]  /*2940*/  UIADD3 UR4, UPT, UPT, UR4, 0xf0, URZ ;  /* 0x000000f004047890 */ /* 0x000fe2000fffe0ff */
[----:B------:R1:W-:Y:S01]  /*2950*/  @!P2 SYNCS.ARRIVE.TRANS64.RED RZ, [R2+URZ], R5 ;  /* 0x0000000502ffa9a7 */ /* 0x0003e200080004ff */
[----:B------:R-:W-:Y:S01]  /*2960*/  UIADD3 UR6, UPT, UPT, UR6, 0x1, URZ ;  /* 0x0000000106067890 */ /* 0x000fe2000fffe0ff */
[----:B------:R-:W-:-:S03]  /*2970*/  VIADD R3, R3, 0x1 ;  /* 0x0000000103037836 */ /* 0x000fc60000000000 */
[----:B------:R-:W-:Y:S02]  /*2980*/  UISETP.NE.AND UP0, UPT, UR6, 0x2, UPT ;  /* 0x000000020600788c */ /* 0x000fe4000bf05270 */
[----:B------:R-:W-:Y:S01]  /*2990*/  ISETP.NE.AND P0, PT, R3, 0x2, PT ;  /* 0x000000020300780c */ /* 0x000fe20003f05270 */
[----:B------:R-:W-:Y:S06]  /*29a0*/  UGETNEXTWORKID.BROADCAST [UR4], [UR5] ;  /* 0x00000000040073ca */ /* 0x000fec0008000100 */
[----:B------:R-:W-:Y:S02]  /*29b0*/  USEL UR4, URZ, 0x1, UP0 ;  /* 0x00000001ff047887 */ /* 0x000fe40008000000 */
[----:B------:R-:W-:-:S04]  /*29c0*/  USEL UR6, UR6, URZ, UP0 ;  /* 0x000000ff06067287 */ /* 0x000fc80008000000 */
[----:B------:R-:W-:Y:S02]  /*29d0*/  LOP3.LUT R12, R12, UR4, RZ, 0x3c, !PT ;  /* 0x000000040c0c7c12 */ /* 0x000fe4000f8e3cff */
[----:B-1----:R-:W-:-:S04]  /*29e0*/  SHF.L.U32 R5, R9, 0x1f, RZ ;  /* 0x0000001f09057819 */ /* 0x002fc800000006ff */
[----:B------:R-:W1:Y:S02]  /*29f0*/  SYNCS.PHASECHK.TRANS64.TRYWAIT P1, [R0+URZ+0x60], R5 ;  /* 0x00006005000075a7 */ /* 0x000e6400080211ff */
[----:B-1----:R-:W-:Y:S05]  /*2a00*/  @!P1 BRA `(.L_x_49) ;  /* 0x00000060003c9947 */ /* 0x002fea0003800000 */
.L_x_134:
[----:B------:R-:W-:Y:S01]  /*2a10*/  LEA R4, R11, UR37, 0x4 ;  /* 0x000000250b047c11 */ /* 0x000fe2000f8e20ff */
[----:B-1----:R-:W-:Y:S01]  /*2a20*/  VIADD R0, R0, 0x70 ;  /* 0x0000007000007836 */ /* 0x002fe20000000000 */
[----:B------:R-:W-:Y:S01]  /*2a30*/  SEL R3, R3, RZ, P0 ;  /* 0x000000ff03037207 */ /* 0x000fe20000000000 */
[----:B------:R-:W-:-:S03]  /*2a40*/  VIADD R11, R11, 0x1 ;  /* 0x000000010b0b7836 */ /* 0x000fc60000000000 */
[----:B------:R-:W1:Y:S01]  /*2a50*/  LDS.128 R4, [R4+0xf0] ;  /* 0x0000f00004047984 */ /* 0x000e620000000c00 */
[----:B------:R-:W-:Y:S02]  /*2a60*/  PRMT R0, RZ, 0x654, R0 ;  /* 0x00000654ff007816 */ /* 0x000fe40000000000 */
[C---:B------:R-:W-:Y:S01]  /*2a70*/  ISETP.NE.AND P1, PT, R11.reuse, 0x2, PT ;  /* 0x000000020b00780c */ /* 0x040fe20003f25270 */
[----:B------:R-:W-:Y:S01]  /*2a80*/  @!PT LDS RZ, [RZ] ;  /* 0x00000000fffff984 */ /* 0x000fe20000000800 */
[----:B------:R-:W-:Y:S01]  /*2a90*/  @!PT LDS RZ, [RZ] ;  /* 0x00000000fffff984 */ /* 0x000fe20000000800 */
[----:B------:R-:W-:Y:S01]  /*2aa0*/  @!PT LDS RZ, [RZ] ;  /* 0x00000000fffff984 */ /* 0x000fe20000000800 */
[----:B------:R-:W-:Y:S01]  /*2ab0*/  @!PT LDS RZ, [RZ] ;  /* 0x00000000fffff984 */ /* 0x000fe20000000800 */
[----:B------:R2:W-:Y:S06]  /*2ac0*/  MEMBAR.ALL.CTA ;  /* 0x0000000000007992 */ /* 0x0005ec0000008000 */
[----:B--2---:R-:W2:Y:S01]  /*2ad0*/  FENCE.VIEW.ASYNC.S ;  /* 0x00000000000073c6 */ /* 0x004ea20000000000 */
[----:B------:R-:W-:Y:S01]  /*2ae0*/  SEL R11, R11, RZ, P1 ;  /* 0x000000ff0b0b7207 */ /* 0x000fe20000800000 */
[----:B--2---:R2:W-:Y:S01]  /*2af0*/  SYNCS.ARRIVE.TRANS64.RED.A1T0 RZ, [R0+URZ], RZ ;  /* 0x000000ff00ff79a7 */ /* 0x0045e200081004ff */
[----:B-1----:R-:W-:-:S02]  /*2b00*/  LOP3.LUT P3, RZ, R6, 0x1, RZ, 0xc0, !PT ;  /* 0x0000000106ff7812 */ /* 0x002fc4000786c0ff */
[----:B------:R-:W-:-:S04]  /*2b10*/  SEL R5, RZ, 0x1, P0 ;  /* 0x00000001ff057807 */ /* 0x000fc80000000000 */
[----:B------:R-:W-:Y:S02]  /*2b20*/  LOP3.LUT R8, R8, R5, RZ, 0x3c, !PT ;  /* 0x0000000508087212 */ /* 0x000fe400078e3cff */
[----:B--2---:R-:W-:-:S04]  /*2b30*/  SEL R0, RZ, 0x1, P1 ;  /* 0x00000001ff007807 */ /* 0x004fc80000800000 */
[----:B------:R-:W-:Y:S01]  /*2b40*/  LOP3.LUT R9, R9, R0, RZ, 0x3c, !PT ;  /* 0x0000000009097212 */ /* 0x000fe200078e3cff */
[----:B------:R-:W-:Y:S06]  /*2b50*/  @P3 BRA `(.L_x_50) ;  /* 0xfffffffc002c3947 */ /* 0x000fec000383ffff */
[----:B------:R-:W-:Y:S01]  /*2b60*/  ULEA UR5, UR6, UR37, 0x3 ;  /* 0x0000002506057291 */ /* 0x000fe2000f8e18ff */
[----:B------:R-:W-:-:S08]  /*2b70*/  SHF.L.U32 R3, R12, 0x1f, RZ ;  /* 0x0000001f0c037819 */ /* 0x000fd000000006ff */
[----:B------:R-:W1:Y:S02]  /*2b80*/  SYNCS.PHASECHK.TRANS64 P0, [UR5+0x70], R3 ;  /* 0x00007003ff0075a7 */ /* 0x000e640008001005 */
[----:B-1----:R-:W-:Y:S05]  /*2b90*/  @P0 BRA `(.L_x_51) ;  /* 0x0000000000080947 */ /* 0x002fea0003800000 */
[----:B------:R-:W1:Y:S02]  /*2ba0*/  SYNCS.PHASECHK.TRANS64.TRYWAIT P0, [UR5+0x70], R3 ;  /* 0x00007003ff0075a7 */ /* 0x000e640008001105 */
[----:B-1----:R-:W-:Y:S05]  /*2bb0*/  @!P0 BRA `(.L_x_52) ;  /* 0x0000005c00e48947 */ /* 0x002fea0003800000 */
.L_x_51:
[----:B------:R-:W-:-:S04]  /*2bc0*/  UIADD3 UR4, UPT, UPT, UR6, 0x1, URZ ;  /* 0x0000000106047890 */ /* 0x000fc8000fffe0ff */
[----:B------:R-:W-:-:S04]  /*2bd0*/  UISETP.NE.AND UP0, UPT, UR4, 0x2, UPT ;  /* 0x000000020400788c */ /* 0x000fc8000bf05270 */
[----:B------:R-:W-:Y:S02]  /*2be0*/  USEL UR7, URZ, 0x1, UP0 ;  /* 0x00000001ff077887 */ /* 0x000fe40008000000 */
[----:B------:R-:W-:-:S04]  /*2bf0*/  USEL UR4, UR4, URZ, UP0 ;  /* 0x000000ff04047287 */ /* 0x000fc80008000000 */
[----:B------:R-:W-:Y:S01]  /*2c00*/  ULEA UR4, UR4, UR37, 0x3 ;  /* 0x0000002504047291 */ /* 0x000fe2000f8e18ff */
[----:B-1----:R-:W-:-:S04]  /*2c10*/  LOP3.LUT R3, R12, UR7, RZ, 0x3c, !PT ;  /* 0x000000070c037c12 */ /* 0x002fc8000f8e3cff */
[----:B------:R-:W-:-:S04]  /*2c20*/  SHF.L.U32 R0, R3, 0x1f, RZ ;  /* 0x0000001f03007819 */ /* 0x000fc800000006ff */
[----:B------:R-:W1:Y:S02]  /*2c30*/  SYNCS.PHASECHK.TRANS64 P0, [UR4+0x70], R0 ;  /* 0x00007000ff0075a7 */ /* 0x000e640008001004 */
[----:B-1----:R-:W-:Y:S05]  /*2c40*/  @P0 EXIT ;  /* 0x000000000000094d */ /* 0x002fea0003800000 */
[----:B------:R-:W-:Y:S02]  /*2c50*/  SHF.L.U32 R3, R3, 0x1f, RZ ;  /* 0x0000001f03037819 */ /* 0x000fe400000006ff */
[----:B------:R-:W-:-:S07]  /*2c60*/  MOV R0, UR4 ;  /* 0x0000000400007c02 */ /* 0x000fce0008000f00 */
.L_x_53:
[----:B-1----:R1:W2:Y:S02]  /*2c70*/  SYNCS.PHASECHK.TRANS64.TRYWAIT P0, [R0+URZ+0x70], R3 ;  /* 0x00007003000075a7 */ /* 0x0022a400080011ff */
[----:B--2---:R-:W-:Y:S05]  /*2c80*/  @!P0 NANOSLEEP.SYNCS 0x989680 ;  /* 0x009896800000895d */ /* 0x004fea0003900000 */
[----:B------:R-:W2:Y:S02]  /*2c90*/  @!P0 SYNCS.PHASECHK.TRANS64 P0, [R0+URZ+0x70], R3 ;  /* 0x00007003000085a7 */ /* 0x000ea400080010ff */
[----:B--2---:R-:W-:Y:S05]  /*2ca0*/  @P0 EXIT ;  /* 0x000000000000094d */ /* 0x004fea0003800000 */
[----:B------:R-:W-:Y:S05]  /*2cb0*/  BRA `(.L_x_53) ;  /* 0xfffffffc00ec7947 */ /* 0x000fea000383ffff */
.L_x_46:
[----:B------:R-:W-:Y:S05]  /*2cc0*/  BRA.U UP4, `(.L_x_54) ;  /* 0x0000001104a07547 */ /* 0x000fea000b800000 */
[----:B------:R-:W-:Y:S01]  /*2cd0*/  UMOV UR6, 0x40 ;  /* 0x0000004000067882 */ /* 0x000fe20000000000 */
[----:B------:R-:W-:Y:S01]  /*2ce0*/  NOP ;  /* 0x0000000000007918 */ /* 0x000fe20000000000 */
[----:B------:R-:W-:Y:S01]  /*2cf0*/  ULEA UR6, UR37, UR6, 0x18 ;  /* 0x0000000625067291 */ /* 0x000fe2000f8ec0ff */
[----:B------:R-:W-:Y:S02]  /*2d00*/  UMOV UR7, 0x400 ;  /* 0x0000040000077882 */ /* 0x000fe40000000000 */
[----:B------:R-:W-:-:S06]  /*2d10*/  ULEA UR37, UR37, UR7, 0x18 ;  /* 0x0000000725257291 */ /* 0x000fcc000f8ec0ff */
[----:B------:R-:W1:Y:S02]  /*2d20*/  LDS.U8 R2, [UR6+0x1c] ;  /* 0x00001c06ff027984 */ /* 0x000e640008000000 */
[----:B-1----:R-:W-:-:S13]  /*2d30*/  ISETP.NE.AND P0, PT, R2, RZ, PT ;  /* 0x000000ff0200720c */ /* 0x002fda0003f05270 */
[----:B------:R-:W-:Y:S05]  /*2d40*/  @P0 BRA `(.L_x_55) ;  /* 0x0000000400080947 */ /* 0x000fea0003800000 */
[----:B------:R-:W-:Y:S02]  /*2d50*/  UISETP.NE.U32.AND UP0, UPT, UR5, 0x1, UPT ;  /* 0x000000010500788c */ /* 0x000fe4000bf05070 */
[----:B------:R-:W-:-:S07]  /*2d60*/  UIADD3 UR8, UPT, UPT, UR6, 0x8, URZ ;  /* 0x0000000806087890 */ /* 0x000fce000fffe0ff */
[----:B------:R-:W-:Y:S05]  /*2d70*/  BRA.U !UP0, `(.L_x_56) ;  /* 0x00000001089c7547 */ /* 0x000fea000b800000 */
[----:B------:R-:W-:Y:S01]  /*2d80*/  ELECT P0, URZ, PT ;  /* 0x0000000000ff782f */ /* 0x000fe20003800000 */
[----:B------:R-:W-:-:S12]  /*2d90*/  BSSY B0, `(.L_x_56) ;  /* 0x0000025000007945 */ /* 0x000fd80003800000 */
[----:B------:R-:W-:Y:S05]  /*2da0*/  @!P0 BRA `(.L_x_57) ;  /* 0x00000000008c8947 */ /* 0x000fea0003800000 */
[----:B------:R-:W-:-:S05]  /*2db0*/  UMOV UR7, 0x10 ;  /* 0x0000001000077882 */ /* 0x000fca0000000000 */
[----:B------:R-:W-:Y:S04]  /*2dc0*/  DEPBAR.LE SB1, 0x36 ;  /* 0x00009d800000791a */ /* 0x000fe80000000000 */
[----:B------:R-:W1:Y:S02]  /*2dd0*/  UTCATOMSWS.2CTA.FIND_AND_SET.ALIGN UP1, UR7, UR7 ;  /* 0x00000007000775e3 */ /* 0x000e640008220800 */
[----:B-1----:R-:W-:Y:S01]  /*2de0*/  MOV R11, UR7 ;  /* 0x00000007000b7c02 */ /* 0x002fe20008000f00 */
[----:B------:R-:W-:Y:S06]  /*2df0*/  BRA.U UP1, `(.L_x_58) ;  /* 0x0000000101187547 */ /* 0x000fec000b800000 */
.L_x_59:
[----:B------:R-:W-:Y:S05]  /*2e00*/  NANOSLEEP 0x64 ;  /* 0x000000640000795d */ /* 0x000fea0003800000 */
[----:B------:R-:W-:-:S05]  /*2e10*/  UMOV UR7, 0x10 ;  /* 0x0000001000077882 */ /* 0x000fca0000000000 */
[----:B------:R-:W-:Y:S04]  /*2e20*/  DEPBAR.LE SB1, 0x36 ;  /* 0x00009d800000791a */ /* 0x000fe80000000000 */
[----:B------:R-:W1:Y:S02]  /*2e30*/  UTCATOMSWS.2CTA.FIND_AND_SET.ALIGN UP1, UR7, UR7 ;  /* 0x00000007000775e3 */ /* 0x000e640008220800 */
[----:B-1----:R-:W-:Y:S01]  /*2e40*/  MOV R11, UR7 ;  /* 0x00000007000b7c02 */ /* 0x002fe20008000f00 */
[----:B------:R-:W-:Y:S05]  /*2e50*/  BRA.U !UP1, `(.L_x_59) ;  /* 0xfffffffd09e87547 */ /* 0x000fea000b83ffff */
.L_x_58:
[----:B------:R-:W1:Y:S01]  /*2e60*/  LDS R5, [UR6+0x10] ;  /* 0x00001006ff057984 */ /* 0x000e620008000800 */
[----:B------:R-:W-:Y:S01]  /*2e70*/  IMAD.U32 R3, RZ, RZ, UR37 ;  /* 0x00000025ff037e24 */ /* 0x000fe2000f8e00ff */
[----:B------:R-:W-:-:S03]  /*2e80*/  MOV R2, UR4 ;  /* 0x0000000400027c02 */ /* 0x000fc60008000f00 */
[----:B------:R-:W-:Y:S01]  /*2e90*/  VIADD R3, R3, 0x110 ;  /* 0x0000011003037836 */ /* 0x000fe20000000000 */
[----:B-1----:R-:W-:-:S04]  /*2ea0*/  SHF.L.U32 R5, R5, 0x1f, RZ ;  /* 0x0000001f05057819 */ /* 0x002fc800000006ff */
[----:B------:R-:W1:Y:S02]  /*2eb0*/  SYNCS.PHASECHK.TRANS64.TRYWAIT P0, [UR6+0x8], R5 ;  /* 0x00000805ff0075a7 */ /* 0x000e640008001106 */
[----:B-1----:R-:W-:Y:S05]  /*2ec0*/  @P0 BRA `(.L_x_60) ;  /* 0x0000000000080947 */ /* 0x002fea0003800000 */
[----:B------:R-:W1:Y:S02]  /*2ed0*/  SYNCS.PHASECHK.TRANS64.TRYWAIT P0, [UR6+0x8], R5 ;  /* 0x00000805ff0075a7 */ /* 0x000e640008001106 */
[----:B-1----:R-:W-:Y:S05]  /*2ee0*/  @!P0 BRA `(.L_x_61) ;  /* 0x0000005c00308947 */ /* 0x002fea0003800000 */
.L_x_60:
[----:B-1----:R-:W-:Y:S01]  /*2ef0*/  HFMA2 R4, -RZ, RZ, 0, 5.9604644775390625e-08 ;  /* 0x00000001ff047431 */ /* 0x002fe200000001ff */
[----:B------:R-:W-:Y:S01]  /*2f00*/  UPRMT UR7, UR4, 0x654, UR8 ;  /* 0x0000065404077896 */ /* 0x000fe20008000008 */
[----:B------:R-:W-:Y:S01]  /*2f10*/  IMAD.MOV.U32 R6, RZ, RZ, 0xffff ;  /* 0x0000ffffff067424 */ /* 0x000fe200078e00ff */
[----:B------:R-:W-:Y:S01]  /*2f20*/  PRMT R2, R2, 0x654, R3 ;  /* 0x0000065402027816 */ /* 0x000fe20000000003 */
[----:B------:R-:W-:Y:S02]  /*2f30*/  IMAD.MOV.U32 R5, RZ, RZ, 0x4 ;  /* 0x00000004ff057424 */ /* 0x000fe400078e00ff */
[----:B------:R-:W-:Y:S01]  /*2f40*/  IMAD.SHL.U32 R9, R11, 0x20, RZ ;  /* 0x000000200b097824 */ /* 0x000fe200078e00ff */
[----:B------:R-:W-:Y:S02]  /*2f50*/  MOV R3, UR7 ;  /* 0x0000000700037c02 */ /* 0x000fe40008000f00 */
[-C--:B------:R-:W-:Y:S01]  /*2f60*/  SHF.L.U32 R7, R6, R11.reuse, RZ ;  /* 0x0000000b06077219 */ /* 0x080fe200000006ff */
[----:B------:R1:W-:Y:S01]  /*2f70*/  SYNCS.ARRIVE.TRANS64.RED RZ, [UR7], R5 ;  /* 0x00000005ffff79a7 */ /* 0x0003e20008000407 */
[----:B------:R-:W-:Y:S01]  /*2f80*/  SHF.L.U32 R6, R4, R11, RZ ;  /* 0x0000000b04067219 */ /* 0x000fe200000006ff */
[----:B------:R1:W-:Y:S04]  /*2f90*/  STS [UR37+0x110], R9 ;  /* 0x00011009ff007988 */ /* 0x0003e80008000825 */
[----:B------:R1:W-:Y:S04]  /*2fa0*/  STAS [R2.64], R11 ;  /* 0x0000000b02007dbd */ /* 0x0003e8000c0008ff */
[----:B------:R1:W-:Y:S04]  /*2fb0*/  ATOMS.OR RZ, [UR6+0x14], R7 ;  /* 0x00001407ffff798c */ /* 0x0003e8000b000006 */
[----:B------:R1:W-:Y:S04]  /*2fc0*/  ATOMS.OR RZ, [UR6+0x18], R6 ;  /* 0x00001806ffff798c */ /* 0x0003e8000b000006 */
[----:B------:R1:W-:Y:S02]  /*2fd0*/  ATOMS.XOR RZ, [UR6+0x10], R4 ;  /* 0x00001004ffff798c */ /* 0x0003e4000b800006 */
.L_x_57:
[----:B------:R-:W-:Y:S05]  /*2fe0*/  BSYNC B0 ;  /* 0x0000000000007941 */ /* 0x000fea0003800000 */
.L_x_56:
[----:B------:R-:W-:Y:S05]  /*2ff0*/  BRA.U UP0, `(.L_x_62) ;  /* 0x00000001006c7547 */ /* 0x000fea000b800000 */
[----:B------:R-:W-:-:S03]  /*3000*/  UMOV UR7, 0xffffffff ;  /* 0xffffffff00077882 */ /* 0x000fc60000000000 */
[----:B------:R-:W-:Y:S05]  /*3010*/  BRA.DIV UR7, `(.L_x_63) ;  /* 0x0000005a07fc7947 */ /* 0x000fea000b800000 */
[----:B------:R-:W-:-:S13]  /*3020*/  ELECT P6, URZ, PT ;  /* 0x0000000000ff782f */ /* 0x000fda00038c0000 */
.L_x_138:
[----:B------:R-:W-:Y:S05]  /*3030*/  @!P6 BRA `(.L_x_62) ;  /* 0x00000000005ce947 */ /* 0x000fea0003800000 */
[----:B-1----:R-:W1:Y:S02]  /*3040*/  LDS R3, [UR6+0x10] ;  /* 0x00001006ff037984 */ /* 0x002e640008000800 */
[----:B-1----:R-:W-:-:S04]  /*3050*/  SHF.L.U32 R3, R3, 0x1f, RZ ;  /* 0x0000001f03037819 */ /* 0x002fc800000006ff */
[----:B------:R-:W1:Y:S02]  /*3060*/  SYNCS.PHASECHK.TRANS64.TRYWAIT P0, [UR6+0x8], R3 ;  /* 0x00000803ff0075a7 */ /* 0x000e640008001106 */
[----:B-1----:R-:W-:Y:S05]  /*3070*/  @P0 BRA `(.L_x_64) ;  /* 0x0000000000080947 */ /* 0x002fea0003800000 */
[----:B------:R-:W1:Y:S02]  /*3080*/  SYNCS.PHASECHK.TRANS64.TRYWAIT P0, [UR6+0x8], R3 ;  /* 0x00000803ff0075a7 */ /* 0x000e640008001106 */
[----:B-1----:R-:W-:Y:S05]  /*3090*/  @!P0 BRA `(.L_x_65) ;  /* 0x0000005800fc8947 */ /* 0x002fea0003800000 */
.L_x_64:
[----:B------:R-:W2:Y:S01]  /*30a0*/  LDS R5, [UR37+0x110] ;  /* 0x00011025ff057984 */ /* 0x000ea20008000800 */
[----:B-1----:R-:W-:Y:S02]  /*30b0*/  HFMA2 R2, -RZ, RZ, 0, 5.9604644775390625e-08 ;  /* 0x00000001ff027431 */ /* 0x002fe400000001ff */
[----:B------:R-:W-:Y:S01]  /*30c0*/  IMAD.MOV.U32 R3, RZ, RZ, 0xffff ;  /* 0x0000ffffff037424 */ /* 0x000fe200078e00ff */
[----:B------:R-:W-:Y:S01]  /*30d0*/  UPRMT UR7, UR4, 0x654, UR8 ;  /* 0x0000065404077896 */ /* 0x000fe20008000008 */
[----:B--2---:R-:W-:-:S03]  /*30e0*/  IMAD.SHL.U32 R4, R5, 0x20, RZ ;  /* 0x0000002005047824 */ /* 0x004fc600078e00ff */
[-C--:B------:R-:W-:Y:S02]  /*30f0*/  SHF.L.U32 R3, R3, R5.reuse, RZ ;  /* 0x0000000503037219 */ /* 0x080fe400000006ff */
[----:B------:R-:W-:Y:S01]  /*3100*/  SHF.L.U32 R5, R2, R5, RZ ;  /* 0x0000000502057219 */ /* 0x000fe200000006ff */
[----:B------:R2:W-:Y:S04]  /*3110*/  STS [UR37+0x110], R4 ;  /* 0x00011004ff007988 */ /* 0x0005e80008000825 */
[----:B------:R2:W-:Y:S04]  /*3120*/  ATOMS.OR RZ, [UR6+0x14], R3 ;  /* 0x00001403ffff798c */ /* 0x0005e8000b000006 */
[----:B------:R2:W-:Y:S01]  /*3130*/  ATOMS.OR RZ, [UR6+0x18], R5 ;  /* 0x00001805ffff798c */ /* 0x0005e2000b000006 */
[----:B------:R-:W-:Y:S03]  /*3140*/  SYNCS.ARRIVE.TRANS64.RED.A1T0 RZ, [UR7], RZ ;  /* 0x000000ffffff79a7 */ /* 0x000fe60008100407 */
[----:B------:R2:W-:Y:S01]  /*3150*/  ATOMS.XOR RZ, [UR6+0x10], R2 ;  /* 0x00001002ffff798c */ /* 0x0005e2000b800006 */
[----:B------:R-:W-:Y:S05]  /*3160*/  BRA `(.L_x_62) ;  /* 0x0000000000107947 */ /* 0x000fea0003800000 */
.L_x_55:
[----:B------:R-:W-:-:S05]  /*3170*/  MOV R2, 0xffffffff ;  /* 0xffffffff00027802 */ /* 0x000fca0000000f00 */
[----:B------:R1:W-:Y:S02]  /*3180*/  STS [UR37+0x110], R2 ;  /* 0x00011002ff007988 */ /* 0x0003e40008000825 */
[----:B-1----:R-:W-:Y:S02]  /*3190*/  MOV R2, 0x31b0 ;  /* 0x000031b000027802 */ /* 0x002fe40000000f00 */
[----:B-----5:R-:W-:Y:S05]  /*31a0*/  CALL.REL.NOINC `($__internal_1_$__cuda_sm10x_tcgen05_guardrail_trap_phase_invalid_during_alloc) ;  /* 0x0000006000447944 */ /* 0x020fea0003c00000 */
.L_x_62:
[----:B------:R-:W-:Y:S05]  /*31b0*/  WARPSYNC.ALL ;  /* 0x0000000000007948 */ /* 0x000fea0003800000 */
[----:B------:R-:W3:Y:S01]  /*31c0*/  S2UR UR8, SR_CgaCtaId ;  /* 0x00000000000879c3 */ /* 0x000ee20000008800 */
[----:B------:R-:W-:Y:S01]  /*31d0*/  UMOV UR6, 0x400 ;  /* 0x0000040000067882 */ /* 0x000fe20000000000 */
[----:B------:R-:W-:-:S06]  /*31e0*/  NOP ;  /* 0x0000000000007918 */ /* 0x000fcc0000000000 */
[----:B------:R-:W-:Y:S06]  /*31f0*/  BAR.ARV 0x6, 0xa0 ;  /* 0x0182800000007b1d */ /* 0x000fec0000002000 */
[----:B------:R-:W-:Y:S01]  /*3200*/  LOP3.LUT R0, R0, 0xffff, RZ, 0xc0, !PT ;  /* 0x0000ffff00007812 */ /* 0x000fe200078ec0ff */
[----:B-1----:R-:W-:Y:S01]  /*3210*/  IMAD.MOV.U32 R9, RZ, RZ, 0x1 ;  /* 0x00000001ff097424 */ /* 0x002fe200078e00ff */
[----:B------:R-:W-:Y:S01]  /*3220*/  LOP3.LUT R8, R8, 0xffff, RZ, 0xc0, !PT ;  /* 0x0000ffff08087812 */ /* 0x000fe200078ec0ff */
[----:B------:R-:W-:Y:S01]  /*3230*/  UMOV UR22, URZ ;  /* 0x000000ff00167c82 */ /* 0x000fe20008000000 */
[----:B------:R-:W-:Y:S01]  /*3240*/  R2UR UR12, R0 ;  /* 0x00000000000c72ca */ /* 0x000fe200000e0000 */
[----:B------:R-:W-:Y:S01]  /*3250*/  UMOV UR21, URZ ;  /* 0x000000ff00157c82 */ /* 0x000fe20008000000 */
[----:B------:R-:W-:Y:S01]  /*3260*/  R2UR UR13, R8 ;  /* 0x00000000080d72ca */ /* 0x000fe200000e0000 */
[----:B------:R-:W-:Y:S01]  /*3270*/  IMAD.MOV.U32 R8, RZ, RZ, RZ ;  /* 0x000000ffff087224 */ /* 0x000fe200078e00ff */
[----:B------:R-:W-:Y:S01]  /*3280*/  UMOV UR20, URZ ;  /* 0x000000ff00147c82 */ /* 0x000fe20008000000 */
[----:B------:R-:W-:-:S02]  /*3290*/  UISETP.NE.AND UP2, UPT, UR5, URZ, UPT ;  /* 0x000000ff0500728c */ /* 0x000fc4000bf45270 */
[----:B---3--:R-:W-:Y:S01]  /*32a0*/  ULEA UR8, UR8, UR6, 0x18 ;  /* 0x0000000608087291 */ /* 0x008fe2000f8ec0ff */
[----:B------:R-:W1:Y:S03]  /*32b0*/  LDCU UR6, c[0x0][0x38c] ;  /* 0x00007180ff0677ac */ /* 0x000e660008000800 */
[----:B------:R-:W-:Y:S02]  /*32c0*/  UIADD3 UR14, UPT, UPT, UR8, 0x8400, URZ ;  /* 0x00008400080e7890 */ /* 0x000fe4000fffe0ff */
[----:B------:R-:W-:-:S03]  /*32d0*/  UIADD3 UR15, UPT, UPT, UR8, 0xe400, URZ ;  /* 0x0000e400080f7890 */ /* 0x000fc6000fffe0ff */
[----:B--2---:R-:W2:Y:S01]  /*32e0*/  LDS R2, [UR8+0x110] ;  /* 0x00011008ff027984 */ /* 0x004ea20008000800 */
[----:B------:R-:W-:Y:S02]  /*32f0*/  USHF.R.U32.HI UR14, URZ, 0x4, UR14 ;  /* 0x00000004ff0e7899 */ /* 0x000fe4000801160e */
[----:B------:R-:W-:Y:S02]  /*3300*/  USHF.R.U32.HI UR15, URZ, 0x4, UR15 ;  /* 0x00000004ff0f7899 */ /* 0x000fe4000801160f */
[----:B------:R-:W-:Y:S02]  /*3310*/  ULOP3.LUT UR14, UR14, 0x3fff, URZ, 0xc0, !UPT ;  /* 0x00003fff0e0e7892 */ /* 0x000fe4000f8ec0ff */
[----:B------:R-:W-:Y:S02]  /*3320*/  ULOP3.LUT UR15, UR15, 0x3fff, URZ, 0xc0, !UPT ;  /* 0x00003fff0f0f7892 */ /* 0x000fe4000f8ec0ff */
[----:B------:R-:W-:Y:S02]  /*3330*/  ULOP3.LUT UR14, UR14, 0x10000, URZ, 0xfc, !UPT ;  /* 0x000100000e0e7892 */ /* 0x000fe4000f8efcff */
[----:B-1----:R-:W-:-:S02]  /*3340*/  UIADD3 UR6, UPT, UPT, UR6, 0x3f, URZ ;  /* 0x0000003f06067890 */ /* 0x002fc4000fffe0ff */
[----:B------:R-:W-:Y:S02]  /*3350*/  ULOP3.LUT UR15, UR15, 0x10000, URZ, 0xfc, !UPT ;  /* 0x000100000f0f7892 */ /* 0x000fe4000f8efcff */
[----:B------:R-:W-:Y:S01]  /*3360*/  USHF.R.S32.HI UR7, URZ, 0x1f, UR6 ;  /* 0x0000001fff077899 */ /* 0x000fe20008011406 */
[----:B------:R-:W-:Y:S01]  /*3370*/  UMOV UR28, 0x0 ;  /* 0x00000000001c7882 */ /* 0x000fe20000000000 */
[----:B------:R-:W-:Y:S02]  /*3380*/  UMOV UR29, 0x10200490 ;  /* 0x10200490001d7882 */ /* 0x000fe40000000000 */
[----:B------:R-:W-:Y:S01]  /*3390*/  ULEA.HI UR7, UR7, UR6, URZ, 0x6 ;  /* 0x0000000607077291 */ /* 0x000fe2000f8f30ff */
[----:B------:R-:W-:Y:S01]  /*33a0*/  UMOV UR26, 0x0 ;  /* 0x00000000001a7882 */ /* 0x000fe20000000000 */
[----:B------:R-:W-:Y:S02]  /*33b0*/  UMOV UR27, 0x10200490 ;  /* 0x10200490001b7882 */ /* 0x000fe40000000000 */
[----:B------:R-:W-:-:S04]  /*33c0*/  USHF.R.S32.HI UR7, URZ, 0x6, UR7 ;  /* 0x00000006ff077899 */ /* 0x000fc80008011407 */
[----:B------:R-:W-:-:S04]  /*33d0*/  UISETP.LT.AND UP0, UPT, UR7, 0x1, UPT ;  /* 0x000000010700788c */ /* 0x000fc8000bf01270 */
[----:B------:R-:W-:Y:S01]  /*33e0*/  USEL UR23, UR7, 0x1, !UP0 ;  /* 0x0000000107177887 */ /* 0x000fe2000c000000 */
[----:B--2---:R-:W-:Y:S02]  /*33f0*/  R2UR UR24, R2 ;  /* 0x00000000021872ca */ /* 0x004fe400000e0000 */
[----:B------:R-:W-:-:S13]  /*3400*/  CS2R R2, SRZ ;  /* 0x0000000000027805 */ /* 0x000fda000001ff00 */
.L_x_73:
[C---:B------:R-:W-:Y:S02]  /*3410*/  LEA R0, R8.reuse, UR8, 0x3 ;  /* 0x0000000808007c11 */ /* 0x040fe4000f8e18ff */
[----:B------:R-:W-:Y:S02]  /*3420*/  SHF.L.U32 R5, R3, 0x1f, RZ ;  /* 0x0000001f03057819 */ /* 0x000fe400000006ff */
[----:B------:R-:W-:Y:S02]  /*3430*/  LEA R4, R8, UR8, 0x4 ;  /* 0x0000000808047c11 */ /* 0x000fe4000f8e20ff */
[----:B------:R-:W1:Y:S02]  /*3440*/  SYNCS.PHASECHK.TRANS64.TRYWAIT P0, [R0+URZ+0x60], R5 ;  /* 0x00006005000075a7 */ /* 0x000e6400080011ff */
[----:B-1-34-:R-:W-:Y:S05]  /*3450*/  @!P0 BRA `(.L_x_66) ;  /* 0x0000005800248947 */ /* 0x01afea0003800000 */
.L_x_139:
[----:B-1----:R-:W1:Y:S01]  /*3460*/  LDS.128 R4, [R4+0xf0] ;  /* 0x0000f00004047984 */ /* 0x002e620000000c00 */
[----:B------:R-:W-:Y:S02]  /*3470*/  VIADD R0, R0, 0x70 ;  /* 0x0000007000007836 */ /* 0x000fe40000000000 */
[----:B------:R-:W-:Y:S01]  /*3480*/  VIADD R8, R8, 0x1 ;  /* 0x0000000108087836 */ /* 0x000fe20000000000 */
[----:B------:R-:W-:Y:S01]  /*3490*/  @!PT LDS RZ, [RZ] ;  /* 0x00000000fffff984 */ /* 0x000fe20000000800 */
[----:B------:R-:W-:Y:S01]  /*34a0*/  @!PT LDS RZ, [RZ] ;  /* 0x00000000fffff984 */ /* 0x000fe20000000800 */
[----:B------:R-:W-:Y:S01]  /*34b0*/  @!PT LDS RZ, [RZ] ;  /* 0x00000000fffff984 */ /* 0x000fe20000000800 */
[----:B------:R-:W-:Y:S01]  /*34c0*/  @!PT LDS RZ, [RZ] ;  /* 0x00000000fffff984 */ /* 0x000fe20000000800 */
[----:B------:R2:W-:Y:S06]  /*34d0*/  MEMBAR.ALL.CTA ;  /* 0x0000000000007992 */ /* 0x0005ec0000008000 */
[----:B--2---:R-:W2:Y:S01]  /*34e0*/  FENCE.VIEW.ASYNC.S ;  /* 0x00000000000073c6 */ /* 0x004ea20000000000 */
[----:B------:R-:W-:-:S04]  /*34f0*/  PRMT R0, RZ, 0x654, R0 ;  /* 0x00000654ff007816 */ /* 0x000fc80000000000 */
[----:B--2---:R2:W-:Y:S01]  /*3500*/  SYNCS.ARRIVE.TRANS64.RED.A1T0 RZ, [R0+URZ], RZ ;  /* 0x000000ff00ff79a7 */ /* 0x0045e200081004ff */
[----:B-1----:R-:W-:Y:S01]  /*3510*/  LOP3.LUT P1, RZ, R6, 0x1, RZ, 0xc0, !PT ;  /* 0x0000000106ff7812 */ /* 0x002fe2000782c0ff */
[----:B--2---:R-:W-:-:S12]  /*3520*/  BRA.U UP2, `(.L_x_67) ;  /* 0x0000000102e07547 */ /* 0x004fd8000b800000 */
[----:B------:R-:W1:Y:S01]  /*3530*/  LDCU UR6, c[0x0][0x38c] ;  /* 0x00007180ff0677ac */ /* 0x000e620008000800 */
[----:B------:R-:W-:Y:S02]  /*3540*/  PLOP3.LUT P2, PT, PT, PT, PT, 0x80, 0x8 ;  /* 0x000000000008781c */ /* 0x000fe40003f4f070 */
[----:B------:R-:W-:Y:S01]  /*3550*/  SHF.L.U32 R5, R9, 0x1f, RZ ;  /* 0x0000001f09057819 */ /* 0x000fe200000006ff */
[----:B------:R-:W-:Y:S02]  /*3560*/  ULEA UR10, UR22, UR8, 0x3 ;  /* 0x00000008160a7291 */ /* 0x000fe4000f8e18ff */
[----:B------:R-:W-:Y:S02]  /*3570*/  ULEA UR11, UR22, UR24, 0x7 ;  /* 0x00000018160b7291 */ /* 0x000fe4000f8e38ff */
[----:B-1----:R-:W-:-:S06]  /*3580*/  UISETP.GE.AND UP0, UPT, UR6, 0x1, UPT ;  /* 0x000000010600788c */ /* 0x002fcc000bf06270 */
[----:B------:R-:W-:-:S05]  /*3590*/  PLOP3.LUT P0, PT, PT, PT, UP0, 0x80, 0x8 ;  /* 0x000000000008781c */ /* 0x000fca0003f0f008 */
[----:B------:R-:W-:-:S08]  /*35a0*/  @UP0 ULEA UR6, UR21, UR8, 0x3 ;  /* 0x0000000815060291 */ /* 0x000fd0000f8e18ff */
[----:B------:R-:W-:-:S04]  /*35b0*/  @P0 SHF.L.U32 R0, R2, 0x1f, RZ ;  /* 0x0000001f02000819 */ /* 0x000fc800000006ff */
[----:B------:R1:W2:Y:S01]  /*35c0*/  @P0 SYNCS.PHASECHK.TRANS64.TRYWAIT P2, [UR6], R0 ;  /* 0x00000000ff0005a7 */ /* 0x0002a20008041106 */
[----:B------:R-:W3:Y:S02]  /*35d0*/  SYNCS.PHASECHK.TRANS64.TRYWAIT P0, [UR10+0xa0], R5 ;  /* 0x0000a005ff0075a7 */ /* 0x000ee4000800110a */
[----:B-123--:R-:W-:Y:S05]  /*35e0*/  @!P0 BRA `(.L_x_68) ;  /* 0x0000005400d48947 */ /* 0x00efea0003800000 */
.L_x_141:
[----:B------:R-:W-:Y:S01]  /*35f0*/  UMOV UR19, UR20 ;  /* 0x0000001400137c82 */ /* 0x000fe20008000000 */
[----:B------:R-:W-:Y:S05]  /*3600*/  BRA.U !UP0, `(.L_x_69) ;  /* 0x0000000108987547 */ /* 0x000fea000b800000 */
[----:B------:R-:W-:Y:S02]  /*3610*/  UIADD3 UR19, UPT, UPT, UR23, UR20, URZ ;  /* 0x0000001417137290 */ /* 0x000fe4000fffe0ff */
[----:B------:R-:W-:Y:S01]  /*3620*/  UPLOP3.LUT UP3, UPT, UPT, UPT, UPT, 0x40, 0x4 ;  /* 0x000000000004789c */ /* 0x000fe20003f6e870 */
[----:B------:R-:W-:Y:S01]  /*3630*/  UMOV UR18, UR7 ;  /* 0x0000000700127c82 */ /* 0x000fe20008000000 */
[----:B------:R-:W-:-:S09]  /*3640*/  UMOV UR17, UR21 ;  /* 0x0000001500117c82 */ /* 0x000fd20008000000 */
.L_x_72:
[----:B--2---:R-:W-:Y:S01]  /*3650*/  ULEA UR9, UR17, UR8, 0x3 ;  /* 0x0000000811097291 */ /* 0x004fe2000f8e18ff */
[----:B---3--:R-:W-:Y:S11]  /*3660*/  @P2 BRA `(.L_x_70) ;  /* 0x00000000000c2947 */ /* 0x008ff60003800000 */
[----:B-1----:R-:W-:Y:S04]  /*3670*/  SHF.L.U32 R5, R2, 0x1f, RZ ;  /* 0x0000001f02057819 */ /* 0x002fe800000006ff */
[----:B------:R-:W1:Y:S02]  /*3680*/  SYNCS.PHASECHK.TRANS64.TRYWAIT P0, [UR9], R5 ;  /* 0x00000005ff0075a7 */ /* 0x000e640008001109 */
[----:B-1----:R-:W-:Y:S05]  /*3690*/  @!P0 BRA `(.L_x_71) ;  /* 0x0000005400c08947 */ /* 0x002fea0003800000 */
.L_x_70:
[----:B------:R-:W-:Y:S01]  /*36a0*/  UISETP.NE.AND UP0, UPT, UR18, 0x1, UPT ;  /* 0x000000011200788c */ /* 0x000fe2000bf05270 */
[----:B------:R-:W-:Y:S01]  /*36b0*/  PLOP3.LUT P2, PT, PT, PT, PT, 0x80, 0x8 ;  /* 0x000000000008781c */ /* 0x000fe20003f4f070 */
[----:B------:R-:W-:Y:S02]  /*36c0*/  UIADD3 UR21, UPT, UPT, UR17, 0x1, URZ ;  /* 0x0000000111157890 */ /* 0x000fe4000fffe0ff */
[----:B------:R-:W-:Y:S02]  /*36d0*/  ULEA UR30, UR17, UR15, 0x8 ;  /* 0x0000000f111e7291 */ /* 0x000fe4000f8e40ff */
[----:B------:R-:W-:Y:S01]  /*36e0*/  UISETP.NE.AND UP1, UPT, UR21, 0x3, UPT ;  /* 0x000000031500788c */ /* 0x000fe2000bf25270 */
[----:B------:R-:W-:Y:S01]  /*36f0*/  PLOP3.LUT P0, PT, PT, PT, UP0, 0x80, 0x8 ;  /* 0x000000000008781c */ /* 0x000fe20003f0f008 */
[----:B------:R-:W-:Y:S02]  /*3700*/  ULEA UR32, UR17, UR14, 0x9 ;  /* 0x0000000e11207291 */ /* 0x000fe4000f8e48ff */
[----:B------:R-:W-:Y:S02]  /*3710*/  USEL UR16, URZ, 0x1, UP1 ;  /* 0x00000001ff107887 */ /* 0x000fe40008800000 */
[----:B------:R-:W-:Y:S02]  /*3720*/  USEL UR21, UR21, URZ, UP1 ;  /* 0x000000ff15157287 */ /* 0x000fe40008800000 */
[----:B------:R-:W-:Y:S02]  /*3730*/  UIADD3 UR36, UPT, UPT, UR30, 0x2, URZ ;  /* 0x000000021e247890 */ /* 0x000fe4000fffe0ff */
[----:B------:R-:W-:Y:S01]  /*3740*/  @UP0 ULEA UR6, UR21, UR8, 0x3 ;  /* 0x0000000815060291 */ /* 0x000fe2000f8e18ff */
[----:B------:R-:W-:Y:S01]  /*3750*/  LOP3.LUT R2, R2, UR16, RZ, 0x3c, !PT ;  /* 0x0000001002027c12 */ /* 0x000fe2000f8e3cff */
[----:B------:R-:W-:Y:S02]  /*3760*/  UIADD3 UR34, UPT, UPT, UR32, 0x2, URZ ;  /* 0x0000000220227890 */ /* 0x000fe4000fffe0ff */
[----:B------:R-:W-:Y:S01]  /*3770*/  UIADD3 UR9, UPT, UPT, UR9, 0x18, URZ ;  /* 0x0000001809097890 */ /* 0x000fe2000fffe0ff */
[----:B-1----:R-:W-:Y:S01]  /*3780*/  @P0 SHF.L.U32 R0, R2, 0x1f, RZ ;  /* 0x0000001f02000819 */ /* 0x002fe200000006ff */
[----:B------:R-:W-:Y:S01]  /*3790*/  UMOV UR31, 0x80004020 ;  /* 0x80004020001f7882 */ /* 0x000fe20000000000 */
[----:B------:R-:W-:Y:S01]  /*37a0*/  UMOV UR33, 0x80004020 ;  /* 0x8000402000217882 */ /* 0x000fe20000000000 */
[----:B------:R-:W-:Y:S01]  /*37b0*/  UMOV UR37, 0x80004020 ;  /* 0x8000402000257882 */ /* 0x000fe20000000000 */
[----:B------:R2:W3:Y:S01]  /*37c0*/  @P0 SYNCS.PHASECHK.TRANS64.TRYWAIT P2, [UR6], R0 ;  /* 0x00000000ff0005a7 */ /* 0x0004e20008041106 */
[----:B------:R-:W-:Y:S01]  /*37d0*/  UIADD3 UR20, UPT, UPT, UR20, 0x1, URZ ;  /* 0x0000000114147890 */ /* 0x000fe2000fffe0ff */
[----:B------:R2:W-:Y:S01]  /*37e0*/  UTCQMMA.2CTA gdesc[UR32], gdesc[UR30], tmem[UR11], tmem[UR28], idesc[UR29], UP3 ;  /* 0x00ff1c1e200075ea */ /* 0x0005e20009a0030b */
[----:B------:R-:W-:Y:S02]  /*37f0*/  UIADD3 UR18, UPT, UPT, UR18, -0x1, URZ ;  /* 0xffffffff12127890 */ /* 0x000fe4000fffe0ff */
[----:B------:R-:W-:Y:S02]  /*3800*/  UISETP.NE.AND UP0, UPT, UR20, UR19, UPT ;  /* 0x000000131400728c */ /* 0x000fe4000bf05270 */
[----:B------:R-:W-:Y:S01]  /*3810*/  UPLOP3.LUT UP3, UPT, UPT, UPT, UPT, 0x80, 0x8 ;  /* 0x000000000008789c */ /* 0x000fe20003f6f070 */
[----:B------:R-:W-:Y:S01]  /*3820*/  UMOV UR35, 0x80004020 ;  /* 0x8000402000237882 */ /* 0x000fe20000000000 */
[----:B------:R-:W-:Y:S01]  /*3830*/  UMOV UR17, UR21 ;  /* 0x0000001500117c82 */ /* 0x000fe20008000000 */
[----:B------:R2:W-:Y:S01]  /*3840*/  UTCQMMA.2CTA gdesc[UR34], gdesc[UR36], tmem[UR11], tmem[UR26], idesc[UR27], UPT ;  /* 0x00ff1a24220075ea */ /* 0x0005e2000ba0030b */
[----:B------:R2:W-:Y:S03]  /*3850*/  UTCBAR.2CTA.MULTICAST [UR9], URZ, UR13 ;  /* 0x000000ff090073e9 */ /* 0x0005e6000820080d */
[----:B------:R-:W-:Y:S05]  /*3860*/  BRA.U UP0, `(.L_x_72) ;  /* 0xfffffffd00787547 */ /* 0x000fea000b83ffff */
.L_x_69:
[----:B------:R-:W-:Y:S01]  /*3870*/  UIADD3 UR10, UPT, UPT, UR10, 0x80, URZ ;  /* 0x000000800a0a7890 */ /* 0x000fe2000fffe0ff */
[----:B------:R-:W-:-:S08]  /*3880*/  UMOV UR20, UR19 ;  /* 0x0000001300147c82 */ /* 0x000fd00008000000 */
[----:B------:R4:W-:Y:S01]  /*3890*/  UTCBAR.2CTA.MULTICAST [UR10], URZ, UR12 ;  /* 0x000000ff0a0073e9 */ /* 0x0009e2000820080c */
[----:B------:R-:W-:Y:S02]  /*38a0*/  NOP ;  /* 0x0000000000007918 */ /* 0x000fe40000000000 */
.L_x_67:
[----:B------:R-:W-:Y:S01]  /*38b0*/  UIADD3 UR22, UPT, UPT, UR22, 0x1, URZ ;  /* 0x0000000116167890 */ /* 0x000fe2000fffe0ff */
[----:B------:R-:W-:-:S03]  /*38c0*/  ISETP.NE.AND P0, PT, R8, 0x2, PT ;  /* 0x000000020800780c */ /* 0x000fc60003f05270 */
[----:B------:R-:W-:Y:S01]  /*38d0*/  UISETP.NE.AND UP0, UPT, UR22, 0x4, UPT ;  /* 0x000000041600788c */ /* 0x000fe2000bf05270 */
[----:B-12---:R-:W-:Y:S02]  /*38e0*/  SEL R0, RZ, 0x1, P0 ;  /* 0x00000001ff007807 */ /* 0x006fe40000000000 */
[----:B------:R-:W-:Y:S01]  /*38f0*/  SEL R8, R8, RZ, P0 ;  /* 0x000000ff08087207 */ /* 0x000fe20000000000 */
[----:B------:R-:W-:Y:S01]  /*3900*/  USEL UR6, URZ, 0x1, UP0 ;  /* 0x00000001ff067887 */ /* 0x000fe20008000000 */
[----:B------:R-:W-:Y:S01]  /*3910*/  LOP3.LUT R3, R3, R0, RZ, 0x3c, !PT ;  /* 0x0000000003037212 */ /* 0x000fe200078e3cff */
[----:B------:R-:W-:-:S04]  /*3920*/  USEL UR22, UR22, URZ, UP0 ;  /* 0x000000ff16167287 */ /* 0x000fc80008000000 */
[----:B------:R-:W-:Y:S01]  /*3930*/  LOP3.LUT R9, R9, UR6, RZ, 0x3c, !PT ;  /* 0x0000000609097c12 */ /* 0x000fe2000f8e3cff */
[----:B------:R-:W-:Y:S07]  /*3940*/  @P1 BRA `(.L_x_73) ;  /* 0xfffffff800b01947 */ /* 0x000fee000383ffff */
[----:B------:R-:W1:Y:S01]  /*3950*/  S2UR UR6, SR_CgaCtaId ;  /* 0x00000000000679c3 */ /* 0x000e620000008800 */
[----:B------:R-:W-:Y:S01]  /*3960*/  ELECT P0, URZ, PT ;  /* 0x0000000000ff782f */ /* 0x000fe20003800000 */
[----:B------:R-:W-:Y:S01]  /*3970*/  HFMA2 R0, -RZ, RZ, 0, 5.9604644775390625e-08 ;  /* 0x00000001ff007431 */ /* 0x000fe200000001ff */
[----:B------:R-:W-:-:S05]  /*3980*/  UMOV UR7, 0x40 ;  /* 0x0000004000077882 */ /* 0x000fca0000000000 */
[----:B------:R-:W-:Y:S01]  /*3990*/  UVIRTCOUNT.DEALLOC.SMPOOL 0x80 ;  /* 0x000000800000784c */ /* 0x000fe20000000000 */
[----:B------:R-:W-:Y:S02]  /*39a0*/  UISETP.NE.AND UP0, UPT, UR5, URZ, UPT ;  /* 0x000000ff0500728c */ /* 0x000fe4000bf05270 */
[----:B-1----:R-:W-:-:S09]  /*39b0*/  ULEA UR6, UR6, UR7, 0x18 ;  /* 0x0000000706067291 */ /* 0x002fd2000f8ec0ff */
[----:B------:R1:W-:Y:S01]  /*39c0*/  @P0 STS.U8 [UR6+0x1c], R0 ;  /* 0x00001c00ff000988 */ /* 0x0003e20008000006 */
[----:B------:R-:W-:Y:S05]  /*39d0*/  BRA.U UP0, `(.L_x_74) ;  /* 0x0000000100a07547 */ /* 0x000fea000b800000 */
[----:B------:R-:W-:Y:S01]  /*39e0*/  UIADD3 UR5, UPT, UPT, UR8, 0xa0, URZ ;  /* 0x000000a008057890 */ /* 0x000fe2000fffe0ff */
[----:B------:R-:W-:-:S03]  /*39f0*/  SHF.L.U32 R3, R9, 0x1f, RZ ;  /* 0x0000001f09037819 */ /* 0x000fc600000006ff */
[----:B------:R-:W-:-:S09]  /*3a00*/  ULEA UR7, UR22, UR5, 0x3 ;  /* 0x0000000516077291 */ /* 0x000fd2000f8e18ff */
[----:B------:R-:W2:Y:S02]  /*3a10*/  SYNCS.PHASECHK.TRANS64.TRYWAIT P0, [UR7], R3 ;  /* 0x00000003ff0075a7 */ /* 0x000ea40008001107 */
[----:B--2---:R-:W-:Y:S05]  /*3a20*/  @!P0 BRA `(.L_x_75) ;  /* 0x0000005000f48947 */ /* 0x004fea0003800000 */
.L_x_144:
[----:B------:R-:W-:-:S04]  /*3a30*/  UIADD3 UR9, UPT, UPT, UR22, 0x1, URZ ;  /* 0x0000000116097890 */ /* 0x000fc8000fffe0ff */
[----:B------:R-:W-:-:S04]  /*3a40*/  UISETP.NE.AND UP1, UPT, UR9, 0x4, UPT ;  /* 0x000000040900788c */ /* 0x000fc8000bf25270 */
[----:B----4-:R-:W-:Y:S02]  /*3a50*/  USEL UR10, URZ, 0x1, UP1 ;  /* 0x00000001ff0a7887 */ /* 0x010fe40008800000 */
[----:B------:R-:W-:-:S04]  /*3a60*/  USEL UR9, UR9, URZ, UP1 ;  /* 0x000000ff09097287 */ /* 0x000fc80008800000 */
[----:B------:R-:W-:Y:S01]  /*3a70*/  ULEA UR7, UR9, UR5, 0x3 ;  /* 0x0000000509077291 */ /* 0x000fe2000f8e18ff */
[----:B------:R-:W-:-:S04]  /*3a80*/  LOP3.LUT R2, R9, UR10, RZ, 0x3c, !PT ;  /* 0x0000000a09027c12 */ /* 0x000fc8000f8e3cff */
[----:B-1----:R-:W-:-:S04]  /*3a90*/  SHF.L.U32 R3, R2, 0x1f, RZ ;  /* 0x0000001f02037819 */ /* 0x002fc800000006ff */
[----:B------:R-:W1:Y:S02]  /*3aa0*/  SYNCS.PHASECHK.TRANS64.TRYWAIT P0, [UR7], R3 ;  /* 0x00000003ff0075a7 */ /* 0x000e640008001107 */
[----:B-1----:R-:W-:Y:S05]  /*3ab0*/  @!P0 BRA `(.L_x_76) ;  /* 0x0000005000e88947 */ /* 0x002fea0003800000 */
.L_x_146:
        /* <DEDUP_REMOVED lines=9> */
.L_x_148:
[----:B------:R-:W-:-:S04]  /*3b50*/  UIADD3 UR9, UPT, UPT, UR9, 0x1, URZ ;  /* 0x0000000109097890 */ /* 0x000fc8000fffe0ff */
[----:B------:R-:W-:-:S04]  /*3b60*/  UISETP.NE.AND UP1, UPT, UR9, 0x4, UPT ;  /* 0x000000040900788c */ /* 0x000fc8000bf25270 */
[----:B------:R-:W-:Y:S02]  /*3b70*/  USEL UR7, URZ, 0x1, UP1 ;  /* 0x00000001ff077887 */ /* 0x000fe40008800000 */
[----:B------:R-:W-:-:S04]  /*3b80*/  USEL UR9, UR9, URZ, UP1 ;  /* 0x000000ff09097287 */ /* 0x000fc80008800000 */
[----:B------:R-:W-:Y:S01]  /*3b90*/  ULEA UR9, UR9, UR5, 0x3 ;  /* 0x0000000509097291 */ /* 0x000fe2000f8e18ff */
[----:B-1----:R-:W-:-:S04]  /*3ba0*/  LOP3.LUT R3, R2, UR7, RZ, 0x3c, !PT ;  /* 0x0000000702037c12 */ /* 0x002fc8000f8e3cff */
[----:B------:R-:W-:Y:S01]  /*3bb0*/  SHF.L.U32 R3, R3, 0x1f, RZ ;  /* 0x0000001f03037819 */ /* 0x000fe200000006ff */
[----:B------:R-:W-:-:S04]  /*3bc0*/  IMAD.U32 R0, RZ, RZ, UR9 ;  /* 0x00000009ff007e24 */ /* 0x000fc8000f8e00ff */
[----:B------:R1:W2:Y:S03]  /*3bd0*/  SYNCS.PHASECHK.TRANS64.TRYWAIT P0, [R0+URZ], R3 ;  /* 0x00000003000075a7 */ /* 0x0002a600080011ff */
[----:B--2---:R-:W-:Y:S05]  /*3be0*/  @!P0 NANOSLEEP.SYNCS 0x989680 ;  /* 0x009896800000895d */ /* 0x004fea0003900000 */
[----:B------:R-:W2:Y:S02]  /*3bf0*/  @!P0 SYNCS.PHASECHK.TRANS64 P0, [R0+URZ], R3 ;  /* 0x00000003000085a7 */ /* 0x000ea400080010ff */
[----:B--2---:R-:W-:Y:S05]  /*3c00*/  @P0 BRA `(.L_x_78) ;  /* 0x0000000000200947 */ /* 0x004fea0003800000 */
.L_x_79:
[----:B--2---:R2:W4:Y:S02]  /*3c10*/  SYNCS.PHASECHK.TRANS64.TRYWAIT P0, [R0+URZ], R3 ;  /* 0x00000003000075a7 */ /* 0x00452400080011ff */
[----:B----4-:R-:W-:Y:S05]  /*3c20*/  @!P0 NANOSLEEP.SYNCS 0x989680 ;  /* 0x009896800000895d */ /* 0x010fea0003900000 */
[----:B------:R-:W4:Y:S02]  /*3c30*/  @!P0 SYNCS.PHASECHK.TRANS64 P0, [R0+URZ], R3 ;  /* 0x00000003000085a7 */ /* 0x000f2400080010ff */
[----:B----4-:R-:W-:Y:S05]  /*3c40*/  @!P0 BRA `(.L_x_79) ;  /* 0xfffffffc00f08947 */ /* 0x010fea000383ffff */
[----:B------:R-:W-:Y:S05]  /*3c50*/  BRA `(.L_x_78) ;  /* 0x00000000000c7947 */ /* 0x000fea0003800000 */
.L_x_74:
[----:B------:R-:W-:-:S04]  /*3c60*/  UIADD3 UR5, UPT, UPT, UR8, 0xe0, URZ ;  /* 0x000000e008057890 */ /* 0x000fc8000fffe0ff */
[----:B------:R-:W-:-:S09]  /*3c70*/  UPRMT UR5, UR4, 0x654, UR5 ;  /* 0x0000065404057896 */ /* 0x000fd20008000005 */
[----:B------:R-:W-:Y:S03]  /*3c80*/  SYNCS.ARRIVE.TRANS64.RED.A1T0 RZ, [UR5], RZ ;  /* 0x000000ffffff79a7 */ /* 0x000fe60008100405 */
.L_x_78:
[----:B-12---:R-:W-:Y:S01]  /*3c90*/  SHF.L.U32 R3, RZ, 0x1f, RZ ;  /* 0x0000001fff037819 */ /* 0x006fe200000006ff */
[----:B------:R-:W-:Y:S01]  /*3ca0*/  UIADD3 UR5, UPT, UPT, UR8, 0xe0, URZ ;  /* 0x000000e008057890 */ /* 0x000fe2000fffe0ff */
[----:B------:R-:W-:Y:S02]  /*3cb0*/  PLOP3.LUT P0, PT, PT, PT, UP0, 0x80, 0x8 ;  /* 0x000000000008781c */ /* 0x000fe40003f0f008 */
[----:B------:R-:W1:Y:S02]  /*3cc0*/  SYNCS.PHASECHK.TRANS64.TRYWAIT P1, [UR8+0xe0], R3 ;  /* 0x0000e003ff0075a7 */ /* 0x000e640008021108 */
[----:B-1----:R-:W-:Y:S09]  /*3cd0*/  @!P1 BRA `(.L_x_80) ;  /* 0x0000005000909947 */ /* 0x002ff20003800000 */
.L_x_150:
[----:B------:R-:W-:Y:S01]  /*3ce0*/  @!UP0 UPRMT UR5, UR4, 0x654, UR5 ;  /* 0x0000065404058896 */ /* 0x000fe20008000005 */
[----:B------:R-:W-:Y:S02]  /*3cf0*/  UMOV UR8, 0xffff ;  /* 0x0000ffff00087882 */ /* 0x000fe40000000000 */
[----:B------:R-:W-:-:S06]  /*3d00*/  UMOV UR4, 0x1 ;  /* 0x0000000100047882 */ /* 0x000fcc0000000000 */
[----:B------:R-:W-:Y:S01]  /*3d10*/  @!P0 SYNCS.ARRIVE.TRANS64.RED.A1T0 RZ, [UR5], RZ ;  /* 0x000000ffffff89a7 */ /* 0x000fe20008100405 */
[----:B------:R-:W-:Y:S01]  /*3d20*/  NOP ;  /* 0x0000000000007918 */ /* 0x000fe20000000000 */
[----:B-1----:R-:W1:Y:S01]  /*3d30*/  LDS R0, [UR6+0x14] ;  /* 0x00001406ff007984 */ /* 0x002e620008000800 */
[----:B------:R-:W-:-:S04]  /*3d40*/  ULOP3.LUT UR5, UR24, 0xffff, URZ, 0xc0, !UPT ;  /* 0x0000ffff18057892 */ /* 0x000fc8000f8ec0ff */
[----:B------:R-:W-:-:S04]  /*3d50*/  USHF.R.U32.HI UR5, URZ, 0x5, UR5 ;  /* 0x00000005ff057899 */ /* 0x000fc80008011605 */
[----:B------:R-:W-:Y:S02]  /*3d60*/  USHF.L.U32 UR8, UR8, UR5, URZ ;  /* 0x0000000508087299 */ /* 0x000fe400080006ff */
[----:B------:R-:W-:-:S04]  /*3d70*/  USHF.L.U32 UR4, UR4, UR5, URZ ;  /* 0x0000000504047299 */ /* 0x000fc800080006ff */
[----:B-1----:R-:W-:-:S04]  /*3d80*/  LOP3.LUT R0, R0, UR8, RZ, 0xc0, !PT ;  /* 0x0000000800007c12 */ /* 0x002fc8000f8ec0ff */
[----:B------:R-:W-:-:S13]  /*3d90*/  ISETP.NE.AND P0, PT, R0, UR8, PT ;  /* 0x0000000800007c0c */ /* 0x000fda000bf05270 */
[----:B------:R-:W-:Y:S05]  /*3da0*/  @P0 BRA `(.L_x_81) ;  /* 0x0000000000580947 */ /* 0x000fea0003800000 */
[----:B------:R-:W1:Y:S02]  /*3db0*/  LDS R0, [UR6+0x18] ;  /* 0x00001806ff007984 */ /* 0x000e640008000800 */
[----:B-1----:R-:W-:-:S04]  /*3dc0*/  LOP3.LUT R0, R0, UR4, RZ, 0xc0, !PT ;  /* 0x0000000400007c12 */ /* 0x002fc8000f8ec0ff */
[----:B------:R-:W-:-:S13]  /*3dd0*/  ISETP.NE.AND P0, PT, R0, UR4, PT ;  /* 0x0000000400007c0c */ /* 0x000fda000bf05270 */
[----:B------:R-:W-:Y:S05]  /*3de0*/  @P0 BRA `(.L_x_82) ;  /* 0x00000000003c0947 */ /* 0x000fea0003800000 */
[----:B------:R-:W1:Y:S01]  /*3df0*/  S2R R2, SR_LANEID ;  /* 0x0000000000027919 */ /* 0x000e620000000000 */
[----:B------:R-:W-:Y:S01]  /*3e00*/  ULOP3.LUT UR8, URZ, UR8, URZ, 0x33, !UPT ;  /* 0x00000008ff087292 */ /* 0x000fe2000f8e33ff */
[----:B------:R-:W-:Y:S01]  /*3e10*/  LOP3.LUT R4, RZ, UR4, RZ, 0x33, !PT ;  /* 0x00000004ff047c12 */ /* 0x000fe2000f8e33ff */
[----:B------:R-:W-:Y:S02]  /*3e20*/  VOTEU.ANY UR7, UPT, PT ;  /* 0x0000000000077886 */ /* 0x000fe400038e0100 */
[----:B------:R-:W-:Y:S01]  /*3e30*/  UFLO.U32 UR7, UR7 ;  /* 0x00000007000772bd */ /* 0x000fe200080e0000 */
[----:B------:R-:W2:Y:S01]  /*3e40*/  REDUX UR4, R4 ;  /* 0x00000000040473c4 */ /* 0x000ea20000000000 */
[----:B------:R-:W-:-:S06]  /*3e50*/  IMAD.U32 R0, RZ, RZ, UR8 ;  /* 0x00000008ff007e24 */ /* 0x000fcc000f8e00ff */
[----:B------:R1:W-:Y:S01]  /*3e60*/  UTCATOMSWS.AND URZ, UR8 ;  /* 0x0000000800ff79e3 */ /* 0x0003e20008000000 */
[----:B------:R-:W3:Y:S01]  /*3e70*/  REDUX UR5, R0 ;  /* 0x00000000000573c4 */ /* 0x000ee20000000000 */
[----:B-1----:R-:W-:Y:S01]  /*3e80*/  ISETP.EQ.U32.AND P0, PT, R2, UR7, PT ;  /* 0x0000000702007c0c */ /* 0x002fe2000bf02070 */
[----:B--2---:R-:W-:Y:S01]  /*3e90*/  IMAD.U32 R2, RZ, RZ, UR4 ;  /* 0x00000004ff027e24 */ /* 0x004fe2000f8e00ff */
[----:B---3--:R-:W-:-:S11]  /*3ea0*/  MOV R3, UR5 ;  /* 0x0000000500037c02 */ /* 0x008fd60008000f00 */
[----:B------:R1:W-:Y:S04]  /*3eb0*/  @P0 ATOMS.AND RZ, [UR6+0x14], R3 ;  /* 0x00001403ffff098c */ /* 0x0003e8000a800006 */
[----:B------:R1:W-:Y:S01]  /*3ec0*/  @P0 ATOMS.AND RZ, [UR6+0x18], R2 ;  /* 0x00001802ffff098c */ /* 0x0003e2000a800006 */
[----:B------:R-:W-:Y:S05]  /*3ed0*/  BRA `(.L_x_83) ;  /* 0x0000000000147947 */ /* 0x000fea0003800000 */
.L_x_82:
[----:B------:R-:W-:Y:S02]  /*3ee0*/  MOV R2, 0x3f00 ;  /* 0x00003f0000027802 */ /* 0x000fe40000000f00 */
[----:B---345:R-:W-:Y:S05]  /*3ef0*/  CALL.REL.NOINC `($__internal_0_$__cuda_sm10x_tcgen05_guardrail_trap_col_being_dealloced_not_returned_by_alloc) ;  /* 0x0000005000e47944 */ /* 0x038fea0003c00000 */
[----:B------:R-:W-:Y:S05]  /*3f00*/  BRA `(.L_x_83) ;  /* 0x0000000000087947 */ /* 0x000fea0003800000 */
.L_x_81:
[----:B------:R-:W-:Y:S02]  /*3f10*/  MOV R2, 0x3f30 ;  /* 0x00003f3000027802 */ /* 0x000fe40000000f00 */
[----:B---345:R-:W-:Y:S05]  /*3f20*/  CALL.REL.NOINC `($__internal_2_$__cuda_sm10x_tcgen05_guardrail_trap_unallocated_columns_being_dealloced) ;  /* 0x0000005000f07944 */ /* 0x038fea0003c00000 */
.L_x_83:
[----:B------:R-:W-:Y:S01]  /*3f30*/  NOP ;  /* 0x0000000000007918 */ /* 0x000fe20000000000 */
[----:B----4-:R-:W-:Y:S05]  /*3f40*/  EXIT ;  /* 0x000000000000794d */ /* 0x010fea0003800000 */
.L_x_54:
[----:B------:R-:W-:-:S09]  /*3f50*/  UISETP.NE.OR UP5, UPT, UR10, 0x3, !UP5 ;  /* 0x000000030a00788c */ /* 0x000fd2000efa5670 */
[----:B------:R-:W-:Y:S05]  /*3f60*/  BRA.U UP5, `(.L_x_84) ;  /* 0x0000000d05407547 */ /* 0x000fea000b800000 */
[----:B------:R-:W1:Y:S01]  /*3f70*/  LDC R0, c[0x0][0xb30] ;  /* 0x0002cc00ff007b82 */ /* 0x000e620000000800 */
[----:B------:R-:W2:Y:S01]  /*3f80*/  LDCU.64 UR8, c[0x0][0x888] ;  /* 0x00011100ff0877ac */ /* 0x000ea20008000a00 */
[----:B------:R-:W-:Y:S02]  /*3f90*/  HFMA2 R29, -RZ, RZ, 0, 0 ;  /* 0x00000000ff1d7431 */ /* 0x000fe400000001ff */
[----:B------:R-:W-:Y:S01]  /*3fa0*/  IMAD.MOV.U32 R31, RZ, RZ, 0x1 ;  /* 0x00000001ff1f7424 */ /* 0x000fe200078e00ff */
[----:B------:R-:W-:Y:S01]  /*3fb0*/  MOV R23, 0x2000 ;  /* 0x0000200000177802 */ /* 0x000fe20000000f00 */
[----:B------:R-:W3:Y:S01]  /*3fc0*/  LDCU.64 UR4, c[0x0][0x890] ;  /* 0x00011200ff0477ac */ /* 0x000ee20008000a00 */
[----:B------:R-:W-:Y:S01]  /*3fd0*/  IMAD.MOV.U32 R30, RZ, RZ, RZ ;  /* 0x000000ffff1e7224 */ /* 0x000fe200078e00ff */
[----:B------:R-:W4:Y:S01]  /*3fe0*/  LDC R19, c[0x0][0x370] ;  /* 0x0000dc00ff137b82 */ /* 0x000f220000000800 */
[----:B------:R-:W-:Y:S01]  /*3ff0*/  UMOV UR6, 0x400 ;  /* 0x0000040000067882 */ /* 0x000fe20000000000 */
[----:B------:R-:W-:-:S02]  /*4000*/  UPLOP3.LUT UP1, UPT, UPT, UPT, UPT, 0x40, 0x4 ;  /* 0x000000000004789c */ /* 0x000fc40003f2e870 */
[----:B------:R-:W-:-:S04]  /*4010*/  ULEA UR6, UR37, UR6, 0x18 ;  /* 0x0000000625067291 */ /* 0x000fc8000f8ec0ff */
[----:B------:R-:W4:Y:S01]  /*4020*/  LDC R2, c[0x0][0xb0c] ;  /* 0x0002c300ff027b82 */ /* 0x000f220000000800 */
[----:B------:R-:W-:Y:S02]  /*4030*/  UIADD3 UR13, UPT, UPT, UR6, 0x38, URZ ;  /* 0x00000038060d7890 */ /* 0x000fe4000fffe0ff */
[----:B--2---:R-:W-:Y:S02]  /*4040*/  UISETP.NE.U32.AND UP2, UPT, UR8, URZ, UPT ;  /* 0x000000ff0800728c */ /* 0x004fe4000bf45070 */
[----:B------:R-:W-:Y:S02]  /*4050*/  UIADD3 UR17, UPT, UPT, UR6, 0x30, URZ ;  /* 0x0000003006117890 */ /* 0x000fe4000fffe0ff */
[----:B---3--:R-:W-:Y:S01]  /*4060*/  UISETP.NE.U32.AND UP3, UPT, UR4, URZ, UPT ;  /* 0x000000ff0400728c */ /* 0x008fe2000bf65070 */
[----:B------:R-:W2:Y:S01]  /*4070*/  LDC R18, c[0x0][0xb20] ;  /* 0x0002c800ff127b82 */ /* 0x000ea20000000800 */
[----:B-1----:R-:W-:Y:S01]  /*4080*/  ISETP.NE.AND P1, PT, R0, 0x1, PT ;  /* 0x000000010000780c */ /* 0x002fe20003f25270 */
[----:B------:R-:W-:-:S02]  /*4090*/  UISETP.NE.AND.EX UP2, UPT, UR9, URZ, UPT, UP2 ;  /* 0x000000ff0900728c */ /* 0x000fc4000bf45320 */
[----:B------:R-:W-:Y:S02]  /*40a0*/  UPRMT UR13, UR37, 0x654, UR13 ;  /* 0x00000654250d7896 */ /* 0x000fe4000800000d */
[----:B------:R-:W-:Y:S02]  /*40b0*/  UISETP.NE.AND.EX UP3, UPT, UR5, URZ, UPT, UP3 ;  /* 0x000000ff0500728c */ /* 0x000fe4000bf65330 */
[----:B------:R-:W1:Y:S08]  /*40c0*/  LDC.64 R32, c[0x0][0x348] ;  /* 0x0000d200ff207b82 */ /* 0x000e700000000a00 */
[----:B------:R-:W3:Y:S08]  /*40d0*/  LDC.64 R16, c[0x0][0xb10] ;  /* 0x0002c400ff107b82 */ /* 0x000ef00000000a00 */
[----:B------:R-:W1:Y:S08]  /*40e0*/  LDC.64 R6, c[0x0][0xb18] ;  /* 0x0002c600ff067b82 */ /* 0x000e700000000a00 */
[----:B------:R-:W1:Y:S08]  /*40f0*/  LDC.64 R4, c[0x0][0xb28] ;  /* 0x0002ca00ff047b82 */ /* 0x000e700000000a00 */
[----:B--2-4-:R-:W1:Y:S02]  /*4100*/  LDC R22, c[0x0][0x374] ;  /* 0x0000dd00ff167b82 */ /* 0x014e640000000800 */
.L_x_93:
[C---:B------:R-:W-:Y:S02]  /*4110*/  LEA R0, R30.reuse, UR6, 0x3 ;  /* 0x000000061e007c11 */ /* 0x040fe4000f8e18ff */
[----:B------:R-:W-:Y:S02]  /*4120*/  SHF.L.U32 R3, R29, 0x1f, RZ ;  /* 0x0000001f1d037819 */ /* 0x000fe400000006ff */
[----:B------:R-:W-:Y:S02]  /*4130*/  LEA R24, R30, UR6, 0x4 ;  /* 0x000000061e187c11 */ /* 0x000fe4000f8e20ff */
[----:B--2---:R-:W2:Y:S02]  /*4140*/  SYNCS.PHASECHK.TRANS64.TRYWAIT P0, [R0+URZ+0x60], R3 ;  /* 0x00006003000075a7 */ /* 0x004ea400080011ff */
[----:B--2---:R-:W-:Y:S05]  /*4150*/  @!P0 BRA `(.L_x_85) ;  /* 0x0000004c00888947 */ /* 0x004fea0003800000 */
.L_x_151:
[----:B------:R-:W-:Y:S01]  /*4160*/  ISETP.GE.AND P0, PT, R72, 0x1, PT ;  /* 0x000000014800780c */ /* 0x000fe20003f06270 */
[----:B------:R-:W4:Y:S01]  /*4170*/  LDS.128 R24, [R24+0xf0] ;  /* 0x0000f00018187984 */ /* 0x000f220000000c00 */
[----:B--2---:R-:W-:Y:S01]  /*4180*/  VIADD R0, R0, 0x70 ;  /* 0x0000007000007836 */ /* 0x004fe20000000000 */
[----:B------:R-:W-:Y:S01]  /*4190*/  @!PT LDS RZ, [RZ] ;  /* 0x00000000fffff984 */ /* 0x000fe20000000800 */
[----:B------:R-:W-:Y:S01]  /*41a0*/  @!PT LDS RZ, [RZ] ;  /* 0x00000000fffff984 */ /* 0x000fe20000000800 */
[----:B------:R-:W-:Y:S01]  /*41b0*/  @!PT LDS RZ, [RZ] ;  /* 0x00000000fffff984 */ /* 0x000fe20000000800 */
[----:B------:R-:W-:Y:S01]  /*41c0*/  @!PT LDS RZ, [RZ] ;  /* 0x00000000fffff984 */ /* 0x000fe20000000800 */
[----:B------:R2:W-:Y:S06]  /*41d0*/  MEMBAR.ALL.CTA ;  /* 0x0000000000007992 */ /* 0x0005ec0000008000 */
[----:B--2---:R-:W2:Y:S01]  /*41e0*/  FENCE.VIEW.ASYNC.S ;  /* 0x00000000000073c6 */ /* 0x004ea20000000000 */
[----:B------:R-:W-:Y:S04]  /*41f0*/  PRMT R0, RZ, 0x654, R0 ;  /* 0x00000654ff007816 */ /* 0x000fe80000000000 */
[----:B--2---:R2:W-:Y:S01]  /*4200*/  SYNCS.ARRIVE.TRANS64.RED.A1T0 RZ, [R0+URZ], RZ ;  /* 0x000000ff00ff79a7 */ /* 0x0045e200081004ff */
[----:B----4-:R-:W-:Y:S11]  /*4210*/  LOP3.LUT P3, RZ, R26, 0x1, RZ, 0xc0, !PT ;  /* 0x000000011aff7812 */ /* 0x010ff6000786c0ff */
[----:B------:R-:W-:Y:S02]  /*4220*/  @!UPT UIADD3 URZ, UPT, UPT, URZ, URZ, URZ ;  /* 0x000000fffffff290 */ /* 0x000fe4000fffe0ff */
[----:B------:R-:W-:Y:S02]  /*4230*/  @P3 MOV R13, R24 ;  /* 0x00000018000d3202 */ /* 0x000fe40000000f00 */
[----:B------:R-:W-:Y:S01]  /*4240*/  @P3 LOP3.LUT R8, R25, 0xffff, RZ, 0xc0, !PT ;  /* 0x0000ffff19083812 */ /* 0x000fe200078ec0ff */
[----:B--2---:R-:W-:Y:S06]  /*4250*/  @!P0 BRA `(.L_x_86) ;  /* 0x0000000000a48947 */ /* 0x004fec0003800000 */
[----:B-1----:R-:W-:Y:S01]  /*4260*/  IMAD.HI.U32 R35, R22, R7, RZ ;  /* 0x0000000716237227 */ /* 0x002fe200078e00ff */
[----:B------:R-:W-:Y:S02]  /*4270*/  ISETP.NE.AND P0, PT, R6, 0x1, PT ;  /* 0x000000010600780c */ /* 0x000fe40003f05270 */
[----:B------:R-:W-:Y:S01]  /*4280*/  ISETP.NE.AND P2, PT, R72, 0x1, PT ;  /* 0x000000014800780c */ /* 0x000fe20003f45270 */
[----:B---3--:R-:W-:Y:S01]  /*4290*/  IMAD.HI.U32 R34, R19, R16, RZ ;  /* 0x0000001013227227 */ /* 0x008fe200078e00ff */
[----:B------:R-:W-:Y:S02]  /*42a0*/  SHF.R.U32.HI R35, RZ, R18, R35 ;  /* 0x00000012ff237219 */ /* 0x000fe40000011623 */
[----:B------:R-:W-:Y:S01]  /*42b0*/  ISETP.NE.AND P4, PT, R2, 0x1, PT ;  /* 0x000000010200780c */ /* 0x000fe20003f85270 */
[----:B------:R-:W-:Y:S01]  /*42c0*/  IMAD.HI.U32 R36, R13, R16, RZ ;  /* 0x000000100d247227 */ /* 0x000fe200078e00ff */
[----:B------:R-:W-:Y:S02]  /*42d0*/  SHF.R.U32.HI R34, RZ, R17, R34 ;  /* 0x00000011ff227219 */ /* 0x000fe40000011622 */
[----:B------:R-:W-:Y:S01]  /*42e0*/  SEL R3, R22, R35, !P0 ;  /* 0x0000002316037207 */ /* 0x000fe20004000000 */
[C---:B------:R-:W-:Y:S01]  /*42f0*/  IMAD.HI.U32 R35, R8.reuse, R7, RZ ;  /* 0x0000000708237227 */ /* 0x040fe200078e00ff */
[----:B------:R-:W-:Y:S02]  /*4300*/  SEL R11, R19, R34, !P4 ;  /* 0x00000022130b7207 */ /* 0x000fe40006000000 */
[----:B------:R-:W-:Y:S01]  /*4310*/  SHF.R.U32.HI R36, RZ, R17, R36 ;  /* 0x00000011ff247219 */ /* 0x000fe20000011624 */
[----:B------:R-:W-:Y:S01]  /*4320*/  IMAD.HI.U32 R38, R3, R4, RZ ;  /* 0x0000000403267227 */ /* 0x000fe200078e00ff */
[----:B------:R-:W-:Y:S03]  /*4330*/  SHF.R.U32.HI R35, RZ, R18, R35 ;  /* 0x00000012ff237219 */ /* 0x000fe60000011623 */
[----:B------:R-:W-:Y:S01]  /*4340*/  IMAD.HI.U32 R34, R11, R4, RZ ;  /* 0x000000040b227227 */ /* 0x000fe200078e00ff */
[----:B------:R-:W-:Y:S02]  /*4350*/  @P2 SHF.R.U32.HI R3, RZ, R5, R38 ;  /* 0x00000005ff032219 */ /* 0x000fe40000011626 */
[----:B------:R-:W-:Y:S02]  /*4360*/  SEL R9, R8, R35, !P0 ;  /* 0x0000002308097207 */ /* 0x000fe40004000000 */
[----:B------:R-:W-:Y:S01]  /*4370*/  @P2 SHF.R.U32.HI R11, RZ, R5, R34 ;  /* 0x00000005ff0b2219 */ /* 0x000fe20000011622 */
[C---:B------:R-:W-:Y:S01]  /*4380*/  IMAD R10, R72.reuse, R3, RZ ;  /* 0x00000003480a7224 */ /* 0x040fe200078e02ff */
[----:B------:R-:W-:Y:S01]  /*4390*/  SEL R3, R13, R36, !P4 ;  /* 0x000000240d037207 */ /* 0x000fe20006000000 */
[C---:B------:R-:W-:Y:S03]  /*43a0*/  IMAD.HI.U32 R14, R9.reuse, R4, RZ ;  /* 0x00000004090e7227 */ /* 0x040fe600078e00ff */
[----:B------:R-:W-:Y:S01]  /*43b0*/  ISETP.GE.AND P0, PT, R9, R10, PT ;  /* 0x0000000a0900720c */ /* 0x000fe20003f06270 */
[C---:B------:R-:W-:Y:S01]  /*43c0*/  IMAD R12, R72.reuse, R11, RZ ;  /* 0x0000000b480c7224 */ /* 0x040fe200078e02ff */
[-C--:B------:R-:W-:Y:S04]  /*43d0*/  SHF.R.U32.HI R14, RZ, R5.reuse, R14 ;  /* 0x00000005ff0e7219 */ /* 0x080fe8000001160e */
[----:B------:R-:W-:Y:S02]  /*43e0*/  ISETP.GE.OR P0, PT, R3, R12, P0 ;  /* 0x0000000c0300720c */ /* 0x000fe40000706670 */
[----:B------:R-:W-:Y:S05]  /*43f0*/  SEL R15, R9, R14, !P2 ;  /* 0x0000000e090f7207 */ /* 0x000fea0005000000 */
[----:B------:R-:W-:Y:S04]  /*4400*/  IMAD.MOV R14, RZ, RZ, -R15 ;  /* 0x000000ffff0e7224 */ /* 0x000fe800078e0a0f */
[----:B------:R-:W-:Y:S02]  /*4410*/  IMAD R14, R72, R14, R9 ;  /* 0x0000000e480e7224 */ /* 0x000fe400078e0209 */
[C---:B------:R-:W-:Y:S05]  /*4420*/  @!P0 IMAD.HI.U32 R10, R3.reuse, R4, RZ ;  /* 0x00000004030a8227 */ /* 0x040fea00078e00ff */
[----:B------:R-:W-:Y:S04]  /*4430*/  @!P0 SHF.R.U32.HI R10, RZ, R5, R10 ;  /* 0x00000005ff0a8219 */ /* 0x000fe8000001160a */
[----:B------:R-:W-:Y:S01]  /*4440*/  @!P0 SEL R0, R3, R10, !P2 ;  /* 0x0000000a03008207 */ /* 0x000fe20005000000 */
[----:B------:R-:W-:Y:S03]  /*4450*/  IMAD.MOV R10, RZ, RZ, -R3 ;  /* 0x000000ffff0a7224 */ /* 0x000fe600078e0a03 */
[----:B------:R-:W-:Y:S01]  /*4460*/  @!P0 IADD3 R15, PT, PT, R15, -R0, RZ ;  /* 0x800000000f0f8210 */ /* 0x000fe20007ffe0ff */
[----:B------:R-:W-:Y:S01]  /*4470*/  @!P0 IMAD R0, R11, R14, R0 ;  /* 0x0000000e0b008224 */ /* 0x000fe200078e0200 */
[----:B------:R-:W-:Y:S01]  /*4480*/  IADD3 R11, PT, PT, -R9, RZ, RZ ;  /* 0x000000ff090b7210 */ /* 0x000fe20007ffe1ff */
[----:B------:R-:W-:Y:S02]  /*4490*/  IMAD R13, R2, R10, R13 ;  /* 0x0000000a020d7224 */ /* 0x000fe400078e020d */
[----:B------:R-:W-:Y:S02]  /*44a0*/  @!P0 IMAD R9, R15, R72, R3 ;  /* 0x000000480f098224 */ /* 0x000fe400078e0203 */
[----:B------:R-:W-:Y:S02]  /*44b0*/  @!P0 IMAD.MOV.U32 R3, RZ, RZ, R0 ;  /* 0x000000ffff038224 */ /* 0x000fe400078e0000 */
[----:B------:R-:W-:Y:S02]  /*44c0*/  IMAD R8, R6, R11, R8 ;  /* 0x0000000b06087224 */ /* 0x000fe400078e0208 */
[----:B------:R-:W-:Y:S02]  /*44d0*/  IMAD R13, R3, R2, R13 ;  /* 0x00000002030d7224 */ /* 0x000fe400078e020d */
[----:B------:R-:W-:Y:S02]  /*44e0*/  IMAD R8, R9, R6, R8 ;  /* 0x0000000609087224 */ /* 0x000fe400078e0208 */
.L_x_86:
[----:B------:R-:W-:Y:S05]  /*44f0*/  BRA.U UP1, `(.L_x_87) ;  /* 0x0000000101107547 */ /* 0x000fea000b800000 */
[----:B------:R-:W-:Y:S04]  /*4500*/  MOV R0, UR7 ;  /* 0x0000000700007c02 */ /* 0x000fe80008000f00 */
[----:B------:R-:W-:Y:S04]  /*4510*/  SHF.L.U32 R3, R0, 0x1f, RZ ;  /* 0x0000001f00037819 */ /* 0x000fe800000006ff */
[----:B------:R-:W2:Y:S02]  /*4520*/  SYNCS.PHASECHK.TRANS64.TRYWAIT P0, [UR6+0x58], R3 ;  /* 0x00005803ff0075a7 */ /* 0x000ea40008001106 */
[----:B--2---:R-:W-:Y:S05]  /*4530*/  @!P0 BRA `(.L_x_88) ;  /* 0x0000004800a48947 */ /* 0x004fea0003800000 */
.L_x_87:
[----:B------:R-:W-:Y:S02]  /*4540*/  R2UR UR19, R21 ;  /* 0x00000000151372ca */ /* 0x000fe400000e0000 */
[----:B------:R-:W-:Y:S02]  /*4550*/  R2UR UR18, R20 ;  /* 0x00000000141272ca */ /* 0x000fe400000e0000 */
[----:B------:R-:W-:Y:S02]  /*4560*/  ISETP.NE.U32.AND P2, PT, RZ, UR4, PT ;  /* 0x00000004ff007c0c */ /* 0x000fe4000bf45070 */
[----:B------:R-:W-:Y:S02]  /*4570*/  SHF.L.U32 R12, R31, 0x1f, RZ ;  /* 0x0000001f1f0c7819 */ /* 0x000fe400000006ff */
[----:B------:R-:W-:Y:S05]  /*4580*/  ISETP.NE.AND.EX P2, PT, RZ, UR5, PT, P2 ;  /* 0x00000005ff007c0c */ /* 0x000fea000bf45320 */
[----:B------:R-:W-:Y:S02]  /*4590*/  USHF.L.U32 UR19, UR19, 0x7, URZ ;  /* 0x0000000713137899 */ /* 0x000fe400080006ff */
[----:B------:R-:W-:Y:S01]  /*45a0*/  USHF.L.U32 UR18, UR18, 0x7, URZ ;  /* 0x0000000712127899 */ /* 0x000fe200080006ff */
[----:B------:R-:W-:Y:S11]  /*45b0*/  BRA.U !UP3, `(.L_x_89) ;  /* 0x000000010b347547 */ /* 0x000ff6000b800000 */
[----:B------:R-:W-:Y:S01]  /*45c0*/  UPLOP3.LUT UP0, UPT, UPT, UPT, UP2, 0x80, 0x8 ;  /* 0x000000000008789c */ /* 0x000fe20003f0f020 */
[----:B--2---:R-:W-:Y:S02]  /*45d0*/  HFMA2 R0, -RZ, RZ, 0, 5.9604644775390625e-08 ;  /* 0x00000001ff007431 */ /* 0x004fe400000001ff */
[----:B------:R-:W-:Y:S03]  /*45e0*/  IMAD.MOV.U32 R171, RZ, RZ, 0x1 ;  /* 0x00000001ffab7424 */ /* 0x000fe600078e00ff */
[----:B------:R-:W-:Y:S05]  /*45f0*/  PLOP3.LUT P0, PT, PT, PT, UP0, 0x80, 0x8 ;  /* 0x000000000008781c */ /* 0x000fea0003f0f008 */
[----:B------:R-:W2:Y:S01]  /*4600*/  @UP0 LDCU.64 UR10, c[0x0][0x888] ;  /* 0x00011100ff0a07ac */ /* 0x000ea20008000a00 */
[----:B------:R-:W-:Y:S07]  /*4610*/  @UP0 UIMAD UR8, UR36, UR4, URZ ;  /* 0x00000004240802a4 */ /* 0x000fee000f8e02ff */
[----:B------:R-:W-:Y:S01]  /*4620*/  @!P0 PRMT R171, R0, 0x7610, R171 ;  /* 0x0000761000ab8816 */ /* 0x000fe200000000ab */
[----:B--2---:R-:W-:Y:S03]  /*4630*/  @UP0 UIMAD.WIDE UR10, UR8, 0x4, UR10 ;  /* 0x00000004080a08a5 */ /* 0x004fe6000f8e020a */
[----:B------:R-:W2:Y:S03]  /*4640*/  @!UP0 LDCU UR8, c[0x0][0x880] ;  /* 0x00011000ff0887ac */ /* 0x000ea60008000800 */
[----:B------:R-:W-:Y:S01]  /*4650*/  IMAD.U32 R10, RZ, RZ, UR10 ;  /* 0x0000000aff0a7e24 */ /* 0x000fe2000f8e00ff */
[----:B------:R-:W-:Y:S05]  /*4660*/  MOV R11, UR11 ;  /* 0x0000000b000b7c02 */ /* 0x000fea0008000f00 */
[----:B-----5:R4:W5:Y:S02]  /*4670*/  @P0 LDG.E R81, desc[UR46][R10.64] ;  /* 0x0000002e0a510981 */ /* 0x020964000c1e1900 */
[----:B--2-4-:R-:W-:Y:S07]  /*4680*/  @!P0 IMAD.U32 R81, RZ, RZ, UR8 ;  /* 0x00000008ff518e24 */ /* 0x014fee000f8e00ff */
.L_x_89:
[----:B-----5:R-:W-:Y:S01]  /*4690*/  @!P2 FSETP.EQ.AND P0, PT, R81, RZ, PT ;  /* 0x000000ff5100a20b */ /* 0x020fe20003f02000 */
[----:B------:R-:W-:Y:S01]  /*46a0*/  @!UPT UIADD3 URZ, UPT, UPT, URZ, URZ, URZ ;  /* 0x000000fffffff290 */ /* 0x000fe2000fffe0ff */
[----:B------:R-:W-:Y:S11]  /*46b0*/  @!P2 BRA `(.L_x_90) ;  /* 0x000000000014a947 */ /* 0x000ff60003800000 */
[----:B------:R-:W-:Y:S02]  /*46c0*/  LOP3.LUT P2, RZ, R171, 0xff, RZ, 0xc0, !PT ;  /* 0x000000ffabff7812 */ /* 0x000fe4000784c0ff */
[----:B------:R-:W-:Y:S04]  /*46d0*/  PLOP3.LUT P0, PT, PT, PT, UP0, 0x80, 0x8 ;  /* 0x000000000008781c */ /* 0x000fe80003f0f008 */
[----:B------:R-:W-:Y:S07]  /*46e0*/  PLOP3.LUT P0, PT, P0, PT, PT, 0x8, 0x80 ;  /* 0x000000000080781c */ /* 0x000fee000070e170 */
[----:B------:R-:W-:Y:S11]  /*46f0*/  @P2 FSETP.EQ.AND P0, PT, R81, RZ, PT ;  /* 0x000000ff5100220b */ /* 0x000ff60003f02000 */
[----:B------:R-:W-:Y:S02]  /*4700*/  @!UPT UIADD3 URZ, UPT, UPT, URZ, URZ, URZ ;  /* 0x000000fffffff290 */ /* 0x000fe4000fffe0ff */
.L_x_90:
[----:B------:R-:W4:Y:S01]  /*4710*/  SYNCS.PHASECHK.TRANS64.TRYWAIT P2, [UR6+0x40], R12 ;  /* 0x0000400cff0075a7 */ /* 0x000f220008041106 */
[----:B------:R-:W-:Y:S04]  /*4720*/  ELECT P4, URZ, PT ;  /* 0x0000000000ff782f */ /* 0x000fe80003880000 */
[----:B------:R-:W-:Y:S11]  /*4730*/  PLOP3.LUT P4, PT, P0, P4, PT, 0xf2, 0x2f ;  /* 0x00000000002f781c */ /* 0x000ff60000789e72 */
[----:B------:R-:W-:Y:S02]  /*4740*/  @!UPT UIADD3 URZ, UPT, UPT, URZ, URZ, URZ ;  /* 0x000000fffffff290 */ /* 0x000fe4000fffe0ff */
[----:B-1----:R-:W-:Y:S05]  /*4750*/  @!P4 IADD3 R21, P0, PT, R32, 0x580, RZ ;  /* 0x000005802015c810 */ /* 0x002fea0007f1e0ff */
[----:B------:R-:W-:Y:S01]  /*4760*/  @!P4 IMAD.X R20, RZ, RZ, R33, P0 ;  /* 0x000000ffff14c224 */ /* 0x000fe200000e0621 */
[----:B----4-:R-:W-:Y:S07]  /*4770*/  @!P2 BRA `(.L_x_91) ;  /* 0x00000048002ca947 */ /* 0x010fee0003800000 */
.L_x_154:
[----:B------:R-:W4:Y:S01]  /*4780*/  LDC.64 R14, c[0x0][0xb10] ;  /* 0x0002c400ff0e7b82 */ /* 0x000f220000000a00 */
[----:B------:R-:W-:Y:S01]  /*4790*/  @!P4 R2UR UR8, R20 ;  /* 0x000000001408c2ca */ /* 0x000fe200000e0000 */
[----:B------:R-:W-:Y:S01]  /*47a0*/  VOTEU.ALL UP1, P4 ;  /* 0x0000000000ff7886 */ /* 0x000fe20002020000 */
[----:B------:R-:W-:Y:S01]  /*47b0*/  @!P4 R2UR UR9, R21 ;  /* 0x000000001509c2ca */ /* 0x000fe200000e0000 */
[----:B------:R-:W-:Y:S01]  /*47c0*/  UMOV UR10, 0x0 ;  /* 0x00000000000a7882 */ /* 0x000fe20000000000 */
[----:B------:R-:W-:Y:S03]  /*47d0*/  UMOV UR11, 0x10000000 ;  /* 0x10000000000b7882 */ /* 0x000fe60000000000 */
[----:B------:R-:W5:Y:S01]  /*47e0*/  LDC.64 R10, c[0x0][0xb18] ;  /* 0x0002c600ff0a7b82 */ /* 0x000f620000000a00 */
[----:B------:R-:W-:Y:S01]  /*47f0*/  @!UP1 UIADD3 UR16, UPT, UPT, UR6, 0x200, URZ ;  /* 0x0000020006109890 */ /* 0x000fe2000fffe0ff */
[----:B------:R-:W-:Y:S01]  /*4800*/  @P3 SHF.R.U32.HI R28, RZ, 0x10, R25 ;  /* 0x00000010ff1c3819 */ /* 0x000fe20000011619 */
[----:B------:R-:W-:Y:S01]  /*4810*/  VOTEU.ALL UP1, P4 ;  /* 0x0000000000ff7886 */ /* 0x000fe20002020000 */
[----:B------:R-:W-:Y:S01]  /*4820*/  UMOV UR20, UR36 ;  /* 0x0000002400147c82 */ /* 0x000fe20008000000 */
[----:B------:R-:W-:Y:S03]  /*4830*/  VIADD R30, R30, 0x1 ;  /* 0x000000011e1e7836 */ /* 0x000fe60000000000 */
[----:B--2---:R-:W2:Y:S01]  /*4840*/  @!P1 LDC R0, c[0x0][0xb20] ;  /* 0x0002c800ff009b82 */ /* 0x004ea20000000800 */
[----:B------:R-:W-:Y:S01]  /*4850*/  IMAD.U32 R21, RZ, RZ, UR8 ;  /* 0x00000008ff157e24 */ /* 0x000fe2000f8e00ff */
[----:B------:R-:W-:Y:S06]  /*4860*/  UPRMT UR8, UR37, 0x654, UR17 ;  /* 0x0000065425087896 */ /* 0x000fec0008000011 */
[----:B-1----:R-:W1:Y:S01]  /*4870*/  @!P1 LDC R3, c[0x0][0xb0c] ;  /* 0x0002c300ff039b82 */ /* 0x002e620000000800 */
[----:B------:R-:W-:Y:S01]  /*4880*/  IMAD.U32 R20, RZ, RZ, UR9 ;  /* 0x00000009ff147e24 */ /* 0x000fe2000f8e00ff */
[----:B------:R-:W-:Y:S04]  /*4890*/  @!P4 R2UR UR15, R21 ;  /* 0x00000000150fc2ca */ /* 0x000fe800000e0000 */
[----:B------:R-:W-:Y:S01]  /*48a0*/  @!P4 R2UR UR14, R20 ;  /* 0x00000000140ec2ca */ /* 0x000fe200000e0000 */
[----:B------:R-:W-:Y:S11]  /*48b0*/  @!P4 IMAD.MOV.U32 R20, RZ, RZ, 0x2000 ;  /* 0x00002000ff14c424 */ /* 0x000ff600078e00ff */
[----:B------:R-:W-:Y:S01]  /*48c0*/  @!UPT UIADD3 URZ, UPT, UPT, URZ, URZ, URZ ;  /* 0x000000fffffff290 */ /* 0x000fe2000fffe0ff */
[----:B------:R1:W-:Y:S01]  /*48d0*/  @!UP1 UTMALDG.3D [UR16], [UR14], desc[UR10] ;  /* 0x00000a100e0095b4 */ /* 0x0003e20008011000 */
[----:B------:R1:W-:Y:S02]  /*48e0*/  @!P4 SYNCS.ARRIVE.TRANS64.RED.A0TR RZ, [UR6+0x30], R20 ;  /* 0x00003014ffffc9a7 */ /* 0x0003e40008300406 */
[----:B-1----:R-:W-:Y:S01]  /*48f0*/  @!P1 ISETP.NE.AND P2, PT, R3, 0x1, PT ;  /* 0x000000010300980c */ /* 0x002fe20003f45270 */
[C---:B----4-:R-:W-:Y:S01]  /*4900*/  @!P1 IMAD.HI.U32 R14, R13.reuse, R14, RZ ;  /* 0x0000000e0d0e9227 */ /* 0x050fe200078e00ff */
[----:B-----5:R-:W-:Y:S03]  /*4910*/  @!P1 ISETP.NE.AND P0, PT, R10, 0x1, PT ;  /* 0x000000010a00980c */ /* 0x020fe60003f05270 */
[C---:B------:R-:W-:Y:S01]  /*4920*/  @!P1 IMAD.HI.U32 R11, R8.reuse, R11, RZ ;  /* 0x0000000b080b9227 */ /* 0x040fe200078e00ff */
[----:B------:R-:W-:Y:S04]  /*4930*/  @!P1 SHF.R.U32.HI R14, RZ, R15, R14 ;  /* 0x0000000fff0e9219 */ /* 0x000fe8000001160e */
[----:B--2---:R-:W-:Y:S01]  /*4940*/  @!P1 SHF.R.U32.HI R9, RZ, R0, R11 ;  /* 0x00000000ff099219 */ /* 0x004fe2000001160b */
[----:B------:R-:W-:Y:S01]  /*4950*/  SYNCS.ARRIVE.TRANS64.RED.A1T0 RZ, [UR8], RZ ;  /* 0x000000ffffff79a7 */ /* 0x000fe20008100408 */
[----:B------:R-:W-:Y:S02]  /*4960*/  @!P1 SEL R14, R13, R14, !P2 ;  /* 0x0000000e0d0e9207 */ /* 0x000fe40005000000 */
[----:B------:R-:W-:Y:S01]  /*4970*/  @!P1 SEL R9, R8, R9, !P0 ;  /* 0x0000000908099207 */ /* 0x000fe20004000000 */
[----:B------:R-:W1:Y:S04]  /*4980*/  SYNCS.PHASECHK.TRANS64.TRYWAIT P5, [UR6+0x48], R12 ;  /* 0x0000480cff0075a7 */ /* 0x000e6800080a1106 */
[----:B------:R-:W-:Y:S02]  /*4990*/  @!P1 IMAD.IADD R0, R9, 0x1, -R14 ;  /* 0x0000000109009824 */ /* 0x000fe400078e0a0e */
[----:B------:R-:W-:Y:S02]  /*49a0*/  @!P1 IMAD.IADD R9, R14, 0x1, -R9 ;  /* 0x000000010e099824 */ /* 0x000fe400078e0a09 */
[----:B------:R-:W-:Y:S02]  /*49b0*/  @!P1 IMAD R13, R0, R3, R13 ;  /* 0x00000003000d9224 */ /* 0x000fe400078e020d */
[----:B------:R-:W-:Y:S01]  /*49c0*/  @!P1 IMAD R8, R9, R10, R8 ;  /* 0x0000000a09089224 */ /* 0x000fe200078e0208 */
[----:B-1----:R-:W-:Y:S06]  /*49d0*/  @!P5 BRA `(.L_x_92) ;  /* 0x0000004400acd947 */ /* 0x002fec0003800000 */
.L_x_156:
[----:B-1----:R-:W-:Y:S01]  /*49e0*/  @!P4 IADD3 R3, P0, PT, R32, 0x580, RZ ;  /* 0x000005802003c810 */ /* 0x002fe20007f1e0ff */
[----:B------:R-:W-:Y:S01]  /*49f0*/  VOTEU.ALL UP1, P4 ;  /* 0x0000000000ff7886 */ /* 0x000fe20002020000 */
[----:B------:R-:W-:Y:S01]  /*4a00*/  UMOV UR20, 0x0 ;  /* 0x0000000000147882 */ /* 0x000fe20000000000 */
[----:B------:R-:W-:Y:S01]  /*4a10*/  UMOV UR21, 0x10000000 ;  /* 0x1000000000157882 */ /* 0x000fe20000000000 */
[----:B------:R-:W-:Y:S01]  /*4a20*/  @!P4 R2UR UR9, R3 ;  /* 0x000000000309c2ca */ /* 0x000fe200000e0000 */
[----:B------:R-:W-:Y:S01]  /*4a30*/  @!P4 IMAD.X R0, RZ, RZ, R33, P0 ;  /* 0x000000ffff00c224 */ /* 0x000fe200000e0621 */
[----:B------:R-:W-:Y:S01]  /*4a40*/  @!UP1 UIADD3 UR10, UPT, UPT, UR18, 0x40, URZ ;  /* 0x00000040120a9890 */ /* 0x000fe2000fffe0ff */
[----:B------:R-:W-:Y:S01]  /*4a50*/  ISETP.NE.AND P0, PT, R30, 0x2, PT ;  /* 0x000000021e00780c */ /* 0x000fe20003f05270 */
[----:B------:R-:W-:Y:S01]  /*4a60*/  UMOV UR11, UR19 ;  /* 0x00000013000b7c82 */ /* 0x000fe20008000000 */
[----:B------:R-:W-:Y:S01]  /*4a70*/  UMOV UR12, UR36 ;  /* 0x00000024000c7c82 */ /* 0x000fe20008000000 */
[----:B------:R-:W-:Y:S01]  /*4a80*/  @!P4 R2UR UR8, R0 ;  /* 0x000000000008c2ca */ /* 0x000fe200000e0000 */
[----:B------:R-:W-:Y:S01]  /*4a90*/  IMAD.IADD R20, R8, 0x1, R147 ;  /* 0x0000000108147824 */ /* 0x000fe200078e0293 */
[----:B------:R-:W-:Y:S01]  /*4aa0*/  @P3 R2UR UR36, R28 ;  /* 0x000000001c2432ca */ /* 0x000fe200000e0000 */
[----:B------:R-:W-:Y:S01]  /*4ab0*/  IMAD.IADD R21, R13, 0x1, R170 ;  /* 0x000000010d157824 */ /* 0x000fe200078e02aa */
[----:B------:R-:W-:Y:S02]  /*4ac0*/  SEL R0, RZ, 0x1, P0 ;  /* 0x00000001ff007807 */ /* 0x000fe40000000000 */
[----:B------:R-:W-:Y:S01]  /*4ad0*/  LOP3.LUT R31, R31, 0x1, RZ, 0x3c, !PT ;  /* 0x000000011f1f7812 */ /* 0x000fe200078e3cff */
[----:B------:R-:W-:Y:S01]  /*4ae0*/  IMAD.U32 R10, RZ, RZ, UR9 ;  /* 0x00000009ff0a7e24 */ /* 0x000fe2000f8e00ff */
[----:B------:R-:W-:Y:S01]  /*4af0*/  @!UP1 UIADD3 UR9, UPT, UPT, UR6, 0x38, URZ ;  /* 0x0000003806099890 */ /* 0x000fe2000fffe0ff */
[----:B------:R-:W-:Y:S02]  /*4b00*/  LOP3.LUT R29, R29, R0, RZ, 0x3c, !PT ;  /* 0x000000001d1d7212 */ /* 0x000fe400078e3cff */
[----:B------:R-:W-:Y:S02]  /*4b10*/  SEL R30, R30, RZ, P0 ;  /* 0x000000ff1e1e7207 */ /* 0x000fe40000000000 */
[----:B------:R-:W-:Y:S01]  /*4b20*/  IMAD.U32 R11, RZ, RZ, UR8 ;  /* 0x00000008ff0b7e24 */ /* 0x000fe2000f8e00ff */
[----:B------:R-:W-:Y:S01]  /*4b30*/  @!P4 R2UR UR14, R10 ;  /* 0x000000000a0ec2ca */ /* 0x000fe200000e0000 */
[----:B------:R-:W-:Y:S01]  /*4b40*/  @!UP1 UIADD3 UR8, UPT, UPT, UR6, 0x2200, URZ ;  /* 0x0000220006089890 */ /* 0x000fe2000fffe0ff */
[----:B------:R-:W-:Y:S02]  /*4b50*/  VOTEU.ALL UP1, P4 ;  /* 0x0000000000ff7886 */ /* 0x000fe40002020000 */
[----:B------:R-:W-:Y:S11]  /*4b60*/  @!P4 R2UR UR15, R11 ;  /* 0x000000000b0fc2ca */ /* 0x000ff600000e0000 */
[----:B------:R-:W-:Y:S02]  /*4b70*/  @!UPT UIADD3 URZ, UPT, UPT, URZ, URZ, URZ ;  /* 0x000000fffffff290 */ /* 0x000fe4000fffe0ff */
[----:B------:R2:W-:Y:S01]  /*4b80*/  @!UP1 UTMALDG.3D [UR8], [UR14], desc[UR20] ;  /* 0x000014080e0095b4 */ /* 0x0005e20008011000 */
[----:B------:R2:W-:Y:S01]  /*4b90*/  @!P4 SYNCS.ARRIVE.TRANS64.RED.A0TR RZ, [UR6+0x38], R23 ;  /* 0x00003817ffffc9a7 */ /* 0x0005e20008300406 */
[----:B------:R-:W-:Y:S01]  /*4ba0*/  UPLOP3.LUT UP1, UPT, UPT, UPT, UPT, 0x80, 0x8 ;  /* 0x000000000008789c */ /* 0x000fe20003f2f070 */
[----:B------:R-:W-:Y:S01]  /*4bb0*/  SYNCS.ARRIVE.TRANS64.RED.A1T0 RZ, [UR13], RZ ;  /* 0x000000ffffff79a7 */ /* 0x000fe2000810040d */
[----:B------:R-:W-:Y:S09]  /*4bc0*/  @P3 BRA `(.L_x_93) ;  /* 0xfffffff400503947 */ /* 0x000ff2000383ffff */
[----:B------:R-:W-:-:S04]  /*4bd0*/  SHF.L.U32 R3, R31, 0x1f, RZ ;  /* 0x0000001f1f037819 */ /* 0x000fc800000006ff */
[----:B------:R-:W1:Y:S02]  /*4be0*/  SYNCS.PHASECHK.TRANS64.TRYWAIT P0, [UR6+0x40], R3 ;  /* 0x00004003ff0075a7 */ /* 0x000e640008001106 */
[----:B-1----:R-:W-:Y:S05]  /*4bf0*/  @!P0 BRA `(.L_x_94) ;  /* 0x00000044003c8947 */ /* 0x002fea0003800000 */
.L_x_158:
[----:B-1----:R-:W-:-:S07]  /*4c00*/  MOV R0, UR6 ;  /* 0x0000000600007c02 */ /* 0x002fce0008000f00 */
.L_x_95:
[----:B-1----:R-:W-:-:S04]  /*4c10*/  SHF.L.U32 R3, R31, 0x1f, RZ ;  /* 0x0000001f1f037819 */ /* 0x002fc800000006ff */
[----:B------:R1:W4:Y:S03]  /*4c20*/  SYNCS.PHASECHK.TRANS64.TRYWAIT P0, [R0+URZ+0x48], R3 ;  /* 0x00004803000075a7 */ /* 0x00032600080011ff */
[----:B----4-:R-:W-:Y:S05]  /*4c30*/  @!P0 NANOSLEEP.SYNCS 0x989680 ;  /* 0x009896800000895d */ /* 0x010fea0003900000 */
[----:B------:R-:W4:Y:S02]  /*4c40*/  @!P0 SYNCS.PHASECHK.TRANS64 P0, [R0+URZ+0x48], R3 ;  /* 0x00004803000085a7 */ /* 0x000f2400080010ff */
[----:B--2-4-:R-:W-:Y:S05]  /*4c50*/  @P0 EXIT ;  /* 0x000000000000094d */ /* 0x014fea0003800000 */
[----:B------:R-:W-:Y:S05]  /*4c60*/  BRA `(.L_x_95) ;  /* 0xfffffffc00e87947 */ /* 0x000fea000383ffff */
.L_x_84:
[----:B------:R-:W-:-:S06]  /*4c70*/  UISETP.GE.AND UP1, UPT, UR10, 0x4, UPT ;  /* 0x000000040a00788c */ /* 0x000fcc000bf26270 */
[----:B------:R-:W-:-:S13]  /*4c80*/  PLOP3.LUT P0, PT, PT, PT, UP1, 0x80, 0x8 ;  /* 0x000000000008781c */ /* 0x000fda0003f0f018 */
[----:B------:R-:W-:Y:S05]  /*4c90*/  @!P0 EXIT ;  /* 0x000000000000894d */ /* 0x000fea0003800000 */
[----:B------:R-:W-:Y:S01]  /*4ca0*/  BAR.SYNC.DEFER_BLOCKING 0x6, 0xa0 ;  /* 0x0182800000007b1d */ /* 0x000fe20000010000 */
[C---:B------:R-:W-:Y:S01]  /*4cb0*/  IMAD.SHL.U32 R3, R189.reuse, 0x40, RZ ;  /* 0x00000040bd037824 */ /* 0x040fe200078e00ff */
[C---:B------:R-:W-:Y:S01]  /*4cc0*/  LOP3.LUT R193, R189.reuse, 0x60, RZ, 0xc0, !PT ;  /* 0x00000060bdc17812 */ /* 0x040fe200078ec0ff */
[C---:B------:R-:W-:Y:S01]  /*4cd0*/  IMAD.SHL.U32 R172, R189.reuse, 0x8, RZ ;  /* 0x00000008bdac7824 */ /* 0x040fe200078e00ff */
[C---:B------:R-:W-:Y:S01]  /*4ce0*/  LOP3.LUT R191, R189.reuse, 0x2, RZ, 0xc0, !PT ;  /* 0x00000002bdbf7812 */ /* 0x040fe200078ec0ff */
[----:B------:R-:W-:Y:S01]  /*4cf0*/  IMAD.U32 R79, R189, 0x10000, RZ ;  /* 0x00010000bd4f7824 */ /* 0x000fe200078e00ff */
[----:B------:R-:W-:Y:S02]  /*4d00*/  UMOV UR49, 0x400 ;  /* 0x0000040000317882 */ /* 0x000fe40000000000 */
[----:B------:R-:W1:Y:S01]  /*4d10*/  LDC R177, c[0x0][0x370] ;  /* 0x0000dc00ffb17b82 */ /* 0x000e620000000800 */
[----:B------:R-:W-:Y:S01]  /*4d20*/  ULEA UR49, UR37, UR49, 0x18 ;  /* 0x0000003125317291 */ /* 0x000fe2000f8ec0ff */
[----:B------:R-:W-:Y:S01]  /*4d30*/  LOP3.LUT R5, R3, 0x180, RZ, 0xc0, !PT ;  /* 0x0000018003057812 */ /* 0x000fe200078ec0ff */
[----:B------:R-:W-:Y:S01]  /*4d40*/  HFMA2 R196, -RZ, RZ, 0, 0 ;  /* 0x00000000ffc47431 */ /* 0x000fe200000001ff */
[----:B------:R-:W-:Y:S01]  /*4d50*/  LOP3.LUT R79, R79, 0x600000, RZ, 0xc0, !PT ;  /* 0x006000004f4f7812 */ /* 0x000fe200078ec0ff */
[----:B------:R-:W-:Y:S01]  /*4d60*/  UIADD3 UR4, UPT, UPT, UR49, 0x4200, URZ ;  /* 0x0000420031047890 */ /* 0x000fe2000fffe0ff */
[----:B------:R-:W-:Y:S01]  /*4d70*/  LOP3.LUT R172, R5, 0x30, R172, 0xf8, !PT ;  /* 0x0000003005ac7812 */ /* 0x000fe200078ef8ac */
[----:B------:R-:W-:Y:S01]  /*4d80*/  IMAD.MOV.U32 R76, RZ, RZ, RZ ;  /* 0x000000ffff4c7224 */ /* 0x000fe200078e00ff */
[----:B------:R-:W2:Y:S01]  /*4d90*/  LDC R74, c[0x0][0xb0c] ;  /* 0x0002c300ff4a7b82 */ /* 0x000ea20000000800 */
[----:B------:R-:W-:-:S02]  /*4da0*/  LOP3.LUT R189, R189, 0x4, RZ, 0xc0, !PT ;  /* 0x00000004bdbd7812 */ /* 0x000fc400078ec0ff */
[----:B------:R-:W-:Y:S02]  /*4db0*/  CS2R R182, SRZ ;  /* 0x0000000000b67805 */ /* 0x000fe4000001ff00 */
[----:B------:R-:W-:Y:S02]  /*4dc0*/  LOP3.LUT R172, R172, 0x1e40, R3, 0xf8, !PT ;  /* 0x00001e40acac7812 */ /* 0x000fe400078ef803 */
[----:B------:R-:W-:Y:S02]  /*4dd0*/  CS2R R180, SRZ ;  /* 0x0000000000b47805 */ /* 0x000fe4000001ff00 */
[----:B------:R-:W-:Y:S01]  /*4de0*/  IADD3 R188, PT, PT, -R189, 0x2, RZ ;  /* 0x00000002bdbc7810 */ /* 0x000fe20007ffe1ff */
[----:B------:R-:W-:Y:S01]  /*4df0*/  IMAD.MOV R176, RZ, RZ, -R191 ;  /* 0x000000ffffb07224 */ /* 0x000fe200078e0abf */
[----:B------:R-:W-:Y:S01]  /*4e00*/  MOV R192, UR4 ;  /* 0x0000000400c07c02 */ /* 0x000fe20008000f00 */
[----:B------:R-:W3:Y:S01]  /*4e10*/  LDC R174, c[0x0][0xb20] ;  /* 0x0002c800ffae7b82 */ /* 0x000ee20000000800 */
[----:B------:R-:W4:Y:S01]  /*4e20*/  LDS R0, [UR49+0x110] ;  /* 0x00011031ff007984 */ /* 0x000f220008000800 */
[----:B------:R-:W-:Y:S01]  /*4e30*/  VIADD R190, R172, UR49 ;  /* 0x00000031acbe7c36 */ /* 0x000fe20008000000 */
[----:B------:R-:W1:Y:S01]  /*4e40*/  LDCU.64 UR52, c[0x0][0x348] ;  /* 0x00006900ff3477ac */ /* 0x000e620008000a00 */
[----:B------:R-:W-:-:S02]  /*4e50*/  IMAD.MOV R175, RZ, RZ, -R189 ;  /* 0x000000ffffaf7224 */ /* 0x000fc400078e0abd */
[----:B------:R-:W-:Y:S01]  /*4e60*/  VIADD R190, R190, 0x200 ;  /* 0x00000200bebe7836 */ /* 0x000fe20000000000 */
[----:B------:R-:W1:Y:S01]  /*4e70*/  LDCU.64 UR38, c[0x0][0x888] ;  /* 0x00011100ff2677ac */ /* 0x000e620008000a00 */
[----:B------:R-:W1:Y:S01]  /*4e80*/  LDC R73, c[0x0][0xb30] ;  /* 0x0002cc00ff497b82 */ /* 0x000e620000000800 */
[----:B------:R-:W1:Y:S01]  /*4e90*/  LDCU.64 UR44, c[0x0][0x890] ;  /* 0x00011200ff2c77ac */ /* 0x000e620008000a00 */
[----:B------:R-:W-:-:S06]  /*4ea0*/  UIADD3 UR48, UPT, UPT, UR49, 0x200, URZ ;  /* 0x0000020031307890 */ /* 0x000fcc000fffe0ff */
[----:B------:R-:W1:Y:S08]  /*4eb0*/  LDC.64 R168, c[0x0][0xb10] ;  /* 0x0002c400ffa87b82 */ /* 0x000e700000000a00 */
[----:B------:R-:W1:Y:S08]  /*4ec0*/  LDC.64 R70, c[0x0][0xb18] ;  /* 0x0002c600ff467b82 */ /* 0x000e700000000a00 */
[----:B------:R-:W1:Y:S08]  /*4ed0*/  LDC.64 R68, c[0x0][0xb28] ;  /* 0x0002ca00ff447b82 */ /* 0x000e700000000a00 */
[----:B------:R-:W1:Y:S01]  /*4ee0*/  LDC.64 R166, c[0x0][0x8b0] ;  /* 0x00022c00ffa67b82 */ /* 0x000e620000000a00 */
[----:B----4-:R-:W-:-:S07]  /*4ef0*/  IMAD.IADD R79, R0, 0x1, R79 ;  /* 0x00000001004f7824 */ /* 0x010fce00078e024f */
[----:B------:R-:W4:Y:S08]  /*4f00*/  LDC.64 R164, c[0x0][0x8a8] ;  /* 0x00022a00ffa47b82 */ /* 0x000f300000000a00 */
[----:B--23--:R-:W1:Y:S02]  /*4f10*/  LDC R178, c[0x0][0x374] ;  /* 0x0000dd00ffb27b82 */ /* 0x00ce640000000800 */
.L_x_122:
[----:B------:R-:W-:Y:S02]  /*4f20*/  LEA R0, R196, UR49, 0x3 ;  /* 0x00000031c4007c11 */ /* 0x000fe4000f8e18ff */
[----:B------:R-:W-:Y:S02]  /*4f30*/  SHF.L.U32 R3, R182, 0x1f, RZ ;  /* 0x0000001fb6037819 */ /* 0x000fe400000006ff */
[----:B-1----:R-:W-:Y:S02]  /*4f40*/  LEA R16, R196, UR49, 0x4 ;  /* 0x00000031c4107c11 */ /* 0x002fe4000f8e20ff */
[----:B------:R-:W2:Y:S02]  /*4f50*/  SYNCS.PHASECHK.TRANS64.TRYWAIT P0, [R0+URZ+0x60], R3 ;  /* 0x00006003000075a7 */ /* 0x000ea400080011ff */
[----:B--2---:R-:W-:Y:S05]  /*4f60*/  @!P0 BRA `(.L_x_96) ;  /* 0x0000004000788947 */ /* 0x004fea0003800000 */
.L_x_159:
[----:B------:R-:W3:Y:S01]  /*4f70*/  LDC.64 R12, c[0x0][0xb10] ;  /* 0x0002c400ff0c7b82 */ /* 0x000ee20000000a00 */
[----:B------:R-:W4:Y:S01]  /*4f80*/  LDS.128 R16, [R16+0xf0] ;  /* 0x0000f00010107984 */ /* 0x000f220000000c00 */
[----:B-1----:R-:W-:Y:S01]  /*4f90*/  ISETP.NE.AND P1, PT, R73, 0x1, PT ;  /* 0x000000014900780c */ /* 0x002fe20003f25270 */
[----:B--2---:R-:W-:Y:S01]  /*4fa0*/  VIADD R0, R0, 0x70 ;  /* 0x0000007000007836 */ /* 0x004fe20000000000 */
[----:B------:R-:W-:Y:S04]  /*4fb0*/  ISETP.GE.AND P0, PT, R72, 0x1, PT ;  /* 0x000000014800780c */ /* 0x000fe80003f06270 */
[----:B------:R-:W1:Y:S01]  /*4fc0*/  LDC.64 R10, c[0x0][0xb18] ;  /* 0x0002c600ff0a7b82 */ /* 0x000e620000000a00 */
[----:B------:R-:W-:Y:S01]  /*4fd0*/  PRMT R0, RZ, 0x654, R0 ;  /* 0x00000654ff007816 */ /* 0x000fe20000000000 */
[----:B------:R-:W-:Y:S01]  /*4fe0*/  @!PT LDS RZ, [RZ] ;  /* 0x00000000fffff984 */ /* 0x000fe20000000800 */
[----:B------:R-:W-:Y:S01]  /*4ff0*/  @!PT LDS RZ, [RZ] ;  /* 0x00000000fffff984 */ /* 0x000fe20000000800 */
[----:B------:R-:W-:Y:S01]  /*5000*/  @!PT LDS RZ, [RZ] ;  /* 0x00000000fffff984 */ /* 0x000fe20000000800 */
[----:B------:R-:W-:Y:S01]  /*5010*/  @!PT LDS RZ, [RZ] ;  /* 0x00000000fffff984 */ /* 0x000fe20000000800 */
[----:B------:R2:W-:Y:S06]  /*5020*/  MEMBAR.ALL.CTA ;  /* 0x0000000000007992 */ /* 0x0005ec0000008000 */
[----:B--2---:R-:W2:Y:S01]  /*5030*/  FENCE.VIEW.ASYNC.S ;  /* 0x00000000000073c6 */ /* 0x004ea20000000000 */
[----:B------:R-:W1:Y:S08]  /*5040*/  @!P1 LDC R14, c[0x0][0xb20] ;  /* 0x0002c800ff0e9b82 */ /* 0x000e700000000800 */
[----:B------:R-:W1:Y:S01]  /*5050*/  @!P1 LDC R9, c[0x0][0xb0c] ;  /* 0x0002c300ff099b82 */ /* 0x000e620000000800 */
[----:B--2---:R2:W-:Y:S01]  /*5060*/  SYNCS.ARRIVE.TRANS64.RED.A1T0 RZ, [R0+URZ], RZ ;  /* 0x000000ff00ff79a7 */ /* 0x0045e200081004ff */
[----:B----4-:R-:W-:Y:S04]  /*5070*/  LOP3.LUT P4, RZ, R18, 0x1, RZ, 0xc0, !PT ;  /* 0x0000000112ff7812 */ /* 0x010fe8000788c0ff */
[----:B------:R-:W-:Y:S09]  /*5080*/  P2R R194, PR, RZ, 0x10 ;  /* 0x00000010ffc27803 */ /* 0x000ff20000000000 */
[----:B------:R-:W-:Y:S02]  /*5090*/  @P4 MOV R77, R16 ;  /* 0x00000010004d4202 */ /* 0x000fe40000000f00 */
[----:B------:R-:W-:Y:S01]  /*50a0*/  @P4 LOP3.LUT R75, R17, 0xffff, RZ, 0xc0, !PT ;  /* 0x0000ffff114b4812 */ /* 0x000fe200078ec0ff */
[----:B--23--:R-:W-:Y:S06]  /*50b0*/  @!P0 BRA `(.L_x_97) ;  /* 0x0000000000a48947 */ /* 0x00cfec0003800000 */
[----:B------:R-:W-:Y:S01]  /*50c0*/  IMAD.HI.U32 R23, R178, R71, RZ ;  /* 0x00000047b2177227 */ /* 0x000fe200078e00ff */
[----:B------:R-:W-:Y:S02]  /*50d0*/  ISETP.NE.AND P0, PT, R70, 0x1, PT ;  /* 0x000000014600780c */ /* 0x000fe40003f05270 */
[----:B------:R-:W-:Y:S01]  /*50e0*/  ISETP.NE.AND P2, PT, R72, 0x1, PT ;  /* 0x000000014800780c */ /* 0x000fe20003f45270 */
[----:B------:R-:W-:Y:S01]  /*50f0*/  IMAD.HI.U32 R22, R177, R168, RZ ;  /* 0x000000a8b1167227 */ /* 0x000fe200078e00ff */
[----:B------:R-:W-:Y:S02]  /*5100*/  SHF.R.U32.HI R23, RZ, R174, R23 ;  /* 0x000000aeff177219 */ /* 0x000fe40000011617 */
[----:B------:R-:W-:Y:S01]  /*5110*/  ISETP.NE.AND P3, PT, R74, 0x1, PT ;  /* 0x000000014a00780c */ /* 0x000fe20003f65270 */
[----:B------:R-:W-:Y:S01]  /*5120*/  IMAD.HI.U32 R26, R77, R168, RZ ;  /* 0x000000a84d1a7227 */ /* 0x000fe200078e00ff */
[----:B------:R-:W-:Y:S02]  /*5130*/  SHF.R.U32.HI R22, RZ, R169, R22 ;  /* 0x000000a9ff167219 */ /* 0x000fe40000011616 */
[----:B------:R-:W-:Y:S01]  /*5140*/  SEL R3, R178, R23, !P0 ;  /* 0x00000017b2037207 */ /* 0x000fe20004000000 */
[----:B------:R-:W-:Y:S01]  /*5150*/  IMAD.HI.U32 R23, R75, R71, RZ ;  /* 0x000000474b177227 */ /* 0x000fe200078e00ff */
[----:B------:R-:W-:Y:S02]  /*5160*/  SEL R7, R177, R22, !P3 ;  /* 0x00000016b1077207 */ /* 0x000fe40005800000 */
[----:B------:R-:W-:Y:S01]  /*5170*/  SHF.R.U32.HI R26, RZ, R169, R26 ;  /* 0x000000a9ff1a7219 */ /* 0x000fe2000001161a */
[-C--:B------:R-:W-:Y:S04]  /*5180*/  IMAD.HI.U32 R22, R3, R68.reuse, RZ ;  /* 0x0000004403167227 */ /* 0x080fe800078e00ff */
[----:B------:R-:W-:Y:S01]  /*5190*/  IMAD.HI.U32 R24, R7, R68, RZ ;  /* 0x0000004407187227 */ /* 0x000fe200078e00ff */
[-C--:B------:R-:W-:Y:S02]  /*51a0*/  @P2 SHF.R.U32.HI R3, RZ, R69.reuse, R22 ;  /* 0x00000045ff032219 */ /* 0x080fe40000011616 */
[----:B------:R-:W-:Y:S02]  /*51b0*/  SHF.R.U32.HI R22, RZ, R174, R23 ;  /* 0x000000aeff167219 */ /* 0x000fe40000011617 */
[----:B------:R-:W-:Y:S01]  /*51c0*/  @P2 SHF.R.U32.HI R7, RZ, R69, R24 ;  /* 0x00000045ff072219 */ /* 0x000fe20000011618 */
[C---:B------:R-:W-:Y:S01]  /*51d0*/  IMAD R2, R72.reuse, R3, RZ ;  /* 0x0000000348027224 */ /* 0x040fe200078e02ff */
[----:B------:R-:W-:Y:S02]  /*51e0*/  SEL R5, R75, R22, !P0 ;  /* 0x000000164b057207 */ /* 0x000fe40004000000 */
[----:B------:R-:W-:Y:S01]  /*51f0*/  SEL R3, R77, R26, !P3 ;  /* 0x0000001a4d037207 */ /* 0x000fe20005800000 */
[----:B------:R-:W-:Y:S01]  /*5200*/  IMAD R4, R72, R7, RZ ;  /* 0x0000000748047224 */ /* 0x000fe200078e02ff */
[C---:B------:R-:W-:Y:S01]  /*5210*/  ISETP.GE.AND P0, PT, R5.reuse, R2, PT ;  /* 0x000000020500720c */ /* 0x040fe20003f06270 */
[----:B------:R-:W-:Y:S03]  /*5220*/  IMAD.HI.U32 R6, R5, R68, RZ ;  /* 0x0000004405067227 */ /* 0x000fe600078e00ff */
[----:B------:R-:W-:Y:S01]  /*5230*/  ISETP.GE.OR P0, PT, R3, R4, P0 ;  /* 0x000000040300720c */ /* 0x000fe20000706670 */
[----:B------:R-:W-:Y:S01]  /*5240*/  IMAD.MOV R4, RZ, RZ, -R3 ;  /* 0x000000ffff047224 */ /* 0x000fe200078e0a03 */
[-C--:B------:R-:W-:Y:S03]  /*5250*/  SHF.R.U32.HI R6, RZ, R69.reuse, R6 ;  /* 0x00000045ff067219 */ /* 0x080fe60000011606 */
[----:B------:R-:W-:Y:S01]  /*5260*/  IMAD R77, R74, R4, R77 ;  /* 0x000000044a4d7224 */ /* 0x000fe200078e024d */
[----:B------:R-:W-:Y:S05]  /*5270*/  SEL R15, R5, R6, !P2 ;  /* 0x00000006050f7207 */ /* 0x000fea0005000000 */
[----:B------:R-:W-:Y:S02]  /*5280*/  IMAD.MOV R6, RZ, RZ, -R15 ;  /* 0x000000ffff067224 */ /* 0x000fe400078e0a0f */
[C---:B------:R-:W-:Y:S04]  /*5290*/  @!P0 IMAD.HI.U32 R2, R3.reuse, R68, RZ ;  /* 0x0000004403028227 */ /* 0x040fe800078e00ff */
[----:B------:R-:W-:Y:S01]  /*52a0*/  IMAD R6, R72, R6, R5 ;  /* 0x0000000648067224 */ /* 0x000fe200078e0205 */
[----:B------:R-:W-:Y:S04]  /*52b0*/  @!P0 SHF.R.U32.HI R2, RZ, R69, R2 ;  /* 0x00000045ff028219 */ /* 0x000fe80000011602 */
[----:B------:R-:W-:Y:S02]  /*52c0*/  @!P0 SEL R0, R3, R2, !P2 ;  /* 0x0000000203008207 */ /* 0x000fe40005000000 */
[----:B------:R-:W-:Y:S02]  /*52d0*/  IADD3 R2, PT, PT, -R5, RZ, RZ ;  /* 0x000000ff05027210 */ /* 0x000fe40007ffe1ff */
[----:B------:R-:W-:Y:S01]  /*52e0*/  @!P0 IADD3 R8, PT, PT, R15, -R0, RZ ;  /* 0x800000000f088210 */ /* 0x000fe20007ffe0ff */
[----:B------:R-:W-:Y:S02]  /*52f0*/  @!P0 IMAD R0, R7, R6, R0 ;  /* 0x0000000607008224 */ /* 0x000fe400078e0200 */
[----:B------:R-:W-:Y:S02]  /*5300*/  IMAD R75, R70, R2, R75 ;  /* 0x00000002464b7224 */ /* 0x000fe400078e024b */
[----:B------:R-:W-:Y:S02]  /*5310*/  @!P0 IMAD R5, R8, R72, R3 ;  /* 0x0000004808058224 */ /* 0x000fe400078e0203 */
[----:B------:R-:W-:Y:S04]  /*5320*/  @!P0 IMAD.MOV.U32 R3, RZ, RZ, R0 ;  /* 0x000000ffff038224 */ /* 0x000fe800078e0000 */
[----:B------:R-:W-:Y:S02]  /*5330*/  IMAD R77, R3, R74, R77 ;  /* 0x0000004a034d7224 */ /* 0x000fe400078e024d */
[----:B------:R-:W-:Y:S07]  /*5340*/  IMAD R75, R5, R70, R75 ;  /* 0x00000046054b7224 */ /* 0x000fee00078e024b */
.L_x_97:
[----:B-1----:R-:W-:Y:S01]  /*5350*/  @!P1 ISETP.NE.AND P0, PT, R10, 0x1, PT ;  /* 0x000000010a00980c */ /* 0x002fe20003f05270 */
[----:B------:R-:W-:Y:S01]  /*5360*/  @!P1 IMAD.HI.U32 R0, R77, R12, RZ ;  /* 0x0000000c4d009227 */ /* 0x000fe200078e00ff */
[----:B------:R-:W-:Y:S01]  /*5370*/  @!P1 ISETP.NE.AND P2, PT, R9, 0x1, PT ;  /* 0x000000010900980c */ /* 0x000fe20003f45270 */
[----:B------:R-:W-:Y:S01]  /*5380*/  ULOP3.LUT UP0, URZ, UR48, 0x1b0, URZ, 0xc0, !UPT ;  /* 0x000001b030ff7892 */ /* 0x000fe2000f80c0ff */
[----:B------:R-:W-:Y:S01]  /*5390*/  R2UR UR42, R21 ;  /* 0x00000000152a72ca */ /* 0x000fe200000e0000 */
[----:B------:R-:W-:Y:S01]  /*53a0*/  @!P1 IMAD.HI.U32 R3, R75, R11, RZ ;  /* 0x0000000b4b039227 */ /* 0x000fe200078e00ff */
[----:B------:R-:W-:Y:S02]  /*53b0*/  @!P1 SHF.R.U32.HI R0, RZ, R13, R0 ;  /* 0x0000000dff009219 */ /* 0x000fe40000011600 */
[----:B------:R-:W-:Y:S01]  /*53c0*/  R2UR UR41, R20 ;  /* 0x00000000142972ca */ /* 0x000fe200000e0000 */
[----:B------:R-:W-:Y:S01]  /*53d0*/  VIADD R196, R196, 0x1 ;  /* 0x00000001c4c47836 */ /* 0x000fe20000000000 */
[----:B------:R-:W-:Y:S02]  /*53e0*/  @!P1 SHF.R.U32.HI R2, RZ, R14, R3 ;  /* 0x0000000eff029219 */ /* 0x000fe40000011603 */
[----:B------:R-:W-:Y:S02]  /*53f0*/  @!P1 SEL R3, R77, R0, !P2 ;  /* 0x000000004d039207 */ /* 0x000fe40005000000 */
[----:B------:R-:W-:Y:S02]  /*5400*/  @!P1 SEL R2, R75, R2, !P0 ;  /* 0x000000024b029207 */ /* 0x000fe40004000000 */
[----:B------:R-:W-:Y:S01]  /*5410*/  @P4 SHF.R.U32.HI R179, RZ, 0x10, R17 ;  /* 0x00000010ffb34819 */ /* 0x000fe20000011611 */
[----:B------:R-:W-:Y:S02]  /*5420*/  USHF.L.U32 UR42, UR42, 0x7, URZ ;  /* 0x000000072a2a7899 */ /* 0x000fe400080006ff */
[----:B------:R-:W-:Y:S02]  /*5430*/  @!P1 IMAD.IADD R0, R2, 0x1, -R3 ;  /* 0x0000000102009824 */ /* 0x000fe400078e0a03 */
[----:B------:R-:W-:Y:S01]  /*5440*/  @!P1 IMAD.IADD R2, R3, 0x1, -R2 ;  /* 0x0000000103029824 */ /* 0x000fe200078e0a02 */
[----:B------:R-:W-:Y:S01]  /*5450*/  USHF.L.U32 UR41, UR41, 0x7, URZ ;  /* 0x0000000729297899 */ /* 0x000fe200080006ff */
[----:B------:R-:W-:Y:S02]  /*5460*/  @!P1 IMAD R77, R0, R9, R77 ;  /* 0x00000009004d9224 */ /* 0x000fe400078e024d */
[----:B------:R-:W-:Y:S01]  /*5470*/  @!P1 IMAD R75, R2, R10, R75 ;  /* 0x0000000a024b9224 */ /* 0x000fe200078e024b */
[----:B------:R-:W-:Y:S08]  /*5480*/  BRA.U !UP0, `(.L_x_98) ;  /* 0x0000000108407547 */ /* 0x000ff0000b800000 */
[----:B------:R-:W1:Y:S01]  /*5490*/  LDCU.64 UR8, c[0x4][0x80] ;  /* 0x01001000ff0877ac */ /* 0x000e620008000a00 */
[----:B------:R-:W-:Y:S01]  /*54a0*/  MOV R3, 0x0 ;  /* 0x0000000000037802 */ /* 0x000fe20000000f00 */
[----:B------:R-:W-:Y:S02]  /*54b0*/  HFMA2 R12, -RZ, RZ, 0, 5.9604644775390625e-08 ;  /* 0x00000001ff0c7431 */ /* 0x000fe400000001ff */
[----:B------:R-:W-:Y:S02]  /*54c0*/  IMAD.MOV.U32 R8, RZ, RZ, 0x70 ;  /* 0x00000070ff087424 */ /* 0x000fe400078e00ff */
[----:B------:R-:W-:Y:S01]  /*54d0*/  IMAD.MOV.U32 R13, RZ, RZ, RZ ;  /* 0x000000ffff0d7224 */ /* 0x000fe200078e00ff */
[----:B------:R-:W2:Y:S01]  /*54e0*/  LDCU.64 UR6, c[0x4][0x88] ;  /* 0x01001100ff0677ac */ /* 0x000ea20008000a00 */
[----:B------:R-:W3:Y:S01]  /*54f0*/  LDC.64 R2, c[0x4][R3] ;  /* 0x0100000003027b82 */ /* 0x000ee20000000a00 */
[----:B------:R-:W4:Y:S01]  /*5500*/  LDCU.64 UR4, c[0x4][0x8] ;  /* 0x01000100ff0477ac */ /* 0x000f220008000a00 */
[----:B-1----:R-:W-:Y:S01]  /*5510*/  MOV R5, UR9 ;  /* 0x0000000900057c02 */ /* 0x002fe20008000f00 */
[----:B------:R-:W-:Y:S01]  /*5520*/  IMAD.U32 R4, RZ, RZ, UR8 ;  /* 0x00000008ff047e24 */ /* 0x000fe2000f8e00ff */
[----:B--2---:R-:W-:Y:S01]  /*5530*/  MOV R7, UR7 ;  /* 0x0000000700077c02 */ /* 0x004fe20008000f00 */
[----:B------:R-:W-:Y:S01]  /*5540*/  IMAD.U32 R6, RZ, RZ, UR6 ;  /* 0x00000006ff067e24 */ /* 0x000fe2000f8e00ff */
[----:B----4-:R-:W-:Y:S01]  /*5550*/  MOV R11, UR5 ;  /* 0x00000005000b7c02 */ /* 0x010fe20008000f00 */
[----:B------:R-:W-:Y:S02]  /*5560*/  IMAD.U32 R10, RZ, RZ, UR4 ;  /* 0x00000004ff0a7e24 */ /* 0x000fe4000f8e00ff */
[----:B------:R-:W-:Y:S07]  /*5570*/  LEPC R20, `(.L_x_98) ;  /* 0x000000001014794e */ /* 0x000fee0000000000 */
[----:B---3-5:R-:W-:Y:S05]  /*5580*/  CALL.ABS.NOINC R2 ;  /* 0x0000000002007343 */ /* 0x028fea0003c00000 */
.L_x_98:
[----:B------:R-:W-:Y:S01]  /*5590*/  LOP3.LUT P0, RZ, R192, 0x1b0, RZ, 0xc0, !PT ;  /* 0x000001b0c0ff7812 */ /* 0x000fe2000780c0ff */
[----:B------:R-:W-:Y:S11]  /*55a0*/  BSSY.RECONVERGENT B6, `(.L_x_99) ;  /* 0x0000013000067945 */ /* 0x000ff60003800200 */
[----:B------:R-:W-:Y:S01]  /*55b0*/  @!UPT UIADD3 URZ, UPT, UPT, URZ, URZ, URZ ;  /* 0x000000fffffff290 */ /* 0x000fe2000fffe0ff */
[----:B------:R-:W-:Y:S05]  /*55c0*/  @!P0 BRA `(.L_x_100) ;  /* 0x0000000000408947 */ /* 0x000fea0003800000 */
        /* <DEDUP_REMOVED lines=16> */
.L_x_100:
[----:B------:R-:W-:Y:S05]  /*56d0*/  BSYNC.RECONVERGENT B6 ;  /* 0x0000000000067941 */ /* 0x000fea0003800200 */
.L_x_99:
[----:B------:R-:W-:Y:S01]  /*56e0*/  ISETP.NE.U32.AND P4, PT, R166, RZ, PT ;  /* 0x000000ffa600720c */ /* 0x000fe20003f85070 */
[----:B------:R-:W-:Y:S01]  /*56f0*/  UISETP.NE.AND UP2, UPT, UR50, URZ, UPT ;  /* 0x000000ff3200728c */ /* 0x000fe2000bf45270 */
[----:B------:R-:W-:Y:S01]  /*5700*/  ISETP.NE.U32.AND P2, PT, RZ, UR38, PT ;  /* 0x00000026ff007c0c */ /* 0x000fe2000bf45070 */
[----:B------:R-:W-:Y:S01]  /*5710*/  UISETP.NE.U32.AND UP1, UPT, UR44, URZ, UPT ;  /* 0x000000ff2c00728c */ /* 0x000fe2000bf25070 */
[----:B------:R-:W-:Y:S01]  /*5720*/  ISETP.NE.AND.EX P4, PT, R167, RZ, PT, P4 ;  /* 0x000000ffa700720c */ /* 0x000fe20003f85340 */
[----:B------:R-:W-:Y:S01]  /*5730*/  UPLOP3.LUT UP0, UPT, UPT, UPT, UPT, 0x40, 0x4 ;  /* 0x000000000004789c */ /* 0x000fe20003f0e870 */
[----:B------:R-:W-:Y:S01]  /*5740*/  ISETP.NE.AND.EX P2, PT, RZ, UR39, PT, P2 ;  /* 0x00000027ff007c0c */ /* 0x000fe2000bf45320 */
[----:B------:R-:W-:Y:S01]  /*5750*/  UISETP.NE.AND.EX UP1, UPT, UR45, URZ, UPT, UP1 ;  /* 0x000000ff2d00728c */ /* 0x000fe2000bf25310 */
[----:B------:R-:W-:Y:S04]  /*5760*/  PLOP3.LUT P1, PT, PT, PT, UP2, 0x80, 0x8 ;  /* 0x000000000008781c */ /* 0x000fe80003f2f028 */
[----:B------:R-:W-:Y:S06]  /*5770*/  @UP2 UPLOP3.LUT UP0, UPT, UPT, UPT, UP1, 0x80, 0x8 ;  /* 0x000000000008289c */ /* 0x000fec0003f0f010 */
[----:B------:R-:W-:Y:S01]  /*5780*/  PLOP3.LUT P0, PT, PT, PT, UP0, 0x80, 0x8 ;  /* 0x000000000008781c */ /* 0x000fe20003f0f008 */
[----:B------:R-:W-:Y:S01]  /*5790*/  @!UPT UIADD3 URZ, UPT, UPT, URZ, URZ, URZ ;  /* 0x000000fffffff290 */ /* 0x000fe2000fffe0ff */
[----:B------:R-:W-:Y:S11]  /*57a0*/  BRA.U !UP1, `(.L_x_101) ;  /* 0x0000000109387547 */ /* 0x000ff6000b800000 */
[----:B------:R-:W-:Y:S01]  /*57b0*/  UISETP.NE.U32.AND UP0, UPT, UR38, URZ, UPT ;  /* 0x000000ff2600728c */ /* 0x000fe2000bf05070 */
[----:B------:R-:W-:Y:S02]  /*57c0*/  HFMA2 R0, -RZ, RZ, 0, 5.9604644775390625e-08 ;  /* 0x00000001ff007431 */ /* 0x000fe400000001ff */
[----:B------:R-:W-:Y:S01]  /*57d0*/  IMAD.MOV.U32 R171, RZ, RZ, 0x1 ;  /* 0x00000001ffab7424 */ /* 0x000fe200078e00ff */
[----:B------:R-:W-:Y:S06]  /*57e0*/  UISETP.NE.AND.EX UP0, UPT, UR39, URZ, UPT, UP0 ;  /* 0x000000ff2700728c */ /* 0x000fec000bf05300 */
[----:B------:R-:W-:Y:S05]  /*57f0*/  PLOP3.LUT P3, PT, PT, PT, UP0, 0x80, 0x8 ;  /* 0x000000000008781c */ /* 0x000fea0003f6f008 */
[----:B------:R-:W1:Y:S01]  /*5800*/  @UP0 LDCU.64 UR6, c[0x0][0x888] ;  /* 0x00011100ff0607ac */ /* 0x000e620008000a00 */
[----:B------:R-:W-:Y:S07]  /*5810*/  @UP0 UIMAD UR4, UR36, UR44, URZ ;  /* 0x0000002c240402a4 */ /* 0x000fee000f8e02ff */
[----:B------:R-:W-:Y:S01]  /*5820*/  @!P3 PRMT R171, R0, 0x7610, R171 ;  /* 0x0000761000abb816 */ /* 0x000fe200000000ab */
[----:B-1----:R-:W-:Y:S03]  /*5830*/  @UP0 UIMAD.WIDE UR6, UR4, 0x4, UR6 ;  /* 0x00000004040608a5 */ /* 0x002fe6000f8e0206 */
[----:B------:R-:W1:Y:S03]  /*5840*/  @!UP0 LDCU UR4, c[0x0][0x880] ;  /* 0x00011000ff0487ac */ /* 0x000e660008000800 */
[----:B------:R-:W-:Y:S01]  /*5850*/  IMAD.U32 R2, RZ, RZ, UR6 ;  /* 0x00000006ff027e24 */ /* 0x000fe2000f8e00ff */
[----:B------:R-:W-:Y:S05]  /*5860*/  MOV R3, UR7 ;  /* 0x0000000700037c02 */ /* 0x000fea0008000f00 */
[----:B-----5:R2:W5:Y:S02]  /*5870*/  @P3 LDG.E R81, desc[UR46][R2.64] ;  /* 0x0000002e02513981 */ /* 0x020564000c1e1900 */
[----:B-12---:R-:W-:Y:S02]  /*5880*/  @!P3 IMAD.U32 R81, RZ, RZ, UR4 ;  /* 0x00000004ff51be24 */ /* 0x006fe4000f8e00ff */
.L_x_101:
[----:B------:R-:W-:Y:S05]  /*5890*/  @!P4 BRA `(.L_x_102) ;  /* 0x000000000020c947 */ /* 0x000fea0003800000 */
[----:B------:R-:W-:Y:S04]  /*58a0*/  ISETP.NE.U32.AND P3, PT, R164, RZ, PT ;  /* 0x000000ffa400720c */ /* 0x000fe80003f65070 */
[----:B------:R-:W-:Y:S11]  /*58b0*/  ISETP.NE.AND.EX P3, PT, R165, RZ, PT, P3 ;  /* 0x000000ffa500720c */ /* 0x000ff60003f65330 */
[----:B------:R-:W-:Y:S02]  /*58c0*/  @!UPT UIADD3 URZ, UPT, UPT, URZ, URZ, URZ ;  /* 0x000000fffffff290 */ /* 0x000fe4000fffe0ff */
[----:B------:R-:W1:Y:S01]  /*58d0*/  @P3 LDC.64 R2, c[0x0][0x8a8] ;  /* 0x00022a00ff023b82 */ /* 0x000e620000000a00 */
[----:B------:R-:W-:Y:S04]  /*58e0*/  @P3 IMAD R0, R166, UR36, RZ ;  /* 0x00000024a6003c24 */ /* 0x000fe8000f8e02ff */
[----:B-1----:R-:W-:Y:S05]  /*58f0*/  @P3 IMAD.WIDE R2, R0, 0x4, R2 ;  /* 0x0000000400023825 */ /* 0x002fea00078e0202 */
[----:B-----5:R1:W5:Y:S02]  /*5900*/  @P3 LDG.E R78, desc[UR46][R2.64] ;  /* 0x0000002e024e3981 */ /* 0x020364000c1e1900 */
[----:B-1----:R-:W2:Y:S02]  /*5910*/  @!P3 LDC R78, c[0x0][0x8a0] ;  /* 0x00022800ff4ebb82 */ /* 0x002ea40000000800 */
.L_x_102:
[----:B-----5:R-:W-:Y:S01]  /*5920*/  FSETP.NEU.AND P4, PT, R81, RZ, PT ;  /* 0x000000ff5100720b */ /* 0x020fe20003f8d000 */
[----:B------:R-:W-:Y:S01]  /*5930*/  BSSY B1, `(.L_x_103) ;  /* 0x0000047000017945 */ /* 0x000fe20003800000 */
[----:B------:R-:W-:Y:S01]  /*5940*/  SEL R5, RZ, 0xffffffff, P2 ;  /* 0xffffffffff057807 */ /* 0x000fe20001000000 */
[----:B------:R-:W-:Y:S01]  /*5950*/  IMAD.MOV.U32 R208, RZ, RZ, 0x1 ;  /* 0x00000001ffd07424 */ /* 0x000fe200078e00ff */
[----:B------:R-:W-:Y:S01]  /*5960*/  LOP3.LUT P3, RZ, R171, 0xff, RZ, 0xc0, !PT ;  /* 0x000000ffabff7812 */ /* 0x000fe2000786c0ff */
[C---:B------:R-:W-:Y:S01]  /*5970*/  IMAD R80, R76.reuse, 0x80, R79 ;  /* 0x000000804c507824 */ /* 0x040fe200078e024f */
[----:B------:R-:W-:Y:S02]  /*5980*/  @P1 SEL R0, RZ, 0xffffffff, P4 ;  /* 0xffffffffff001807 */ /* 0x000fe40002000000 */
[----:B------:R-:W-:Y:S02]  /*5990*/  CS2R R162, SRZ ;  /* 0x0000000000a27805 */ /* 0x000fe4000001ff00 */
[----:B------:R-:W-:Y:S02]  /*59a0*/  LEA R3, R181, UR49, 0x3 ;  /* 0x00000031b5037c11 */ /* 0x000fe4000f8e18ff */
[----:B------:R-:W-:Y:S02]  /*59b0*/  CS2R R160, SRZ ;  /* 0x0000000000a07805 */ /* 0x000fe4000001ff00 */
[----:B------:R-:W-:Y:S02]  /*59c0*/  @P0 SEL R0, R5, R0, !P3 ;  /* 0x0000000005000207 */ /* 0x000fe40005800000 */
[----:B------:R-:W-:Y:S02]  /*59d0*/  CS2R R158, SRZ ;  /* 0x00000000009e7805 */ /* 0x000fe4000001ff00 */
[----:B------:R-:W-:Y:S02]  /*59e0*/  LEA R195, R76, UR49, 0x3 ;  /* 0x000000314cc37c11 */ /* 0x000fe4000f8e18ff */
[----:B------:R-:W-:Y:S02]  /*59f0*/  CS2R R156, SRZ ;  /* 0x00000000009c7805 */ /* 0x000fe4000001ff00 */
[----:B------:R-:W-:Y:S02]  /*5a00*/  @P1 LOP3.LUT R0, R0, 0x1, RZ, 0xc0, !PT ;  /* 0x0000000100001812 */ /* 0x000fe400078ec0ff */
[----:B------:R-:W-:Y:S02]  /*5a10*/  CS2R R154, SRZ ;  /* 0x00000000009a7805 */ /* 0x000fe4000001ff00 */
[----:B------:R-:W-:Y:S02]  /*5a20*/  SHF.L.U32 R2, R183, 0x1f, RZ ;  /* 0x0000001fb7027819 */ /* 0x000fe400000006ff */
[----:B------:R-:W-:Y:S02]  /*5a30*/  CS2R R152, SRZ ;  /* 0x0000000000987805 */ /* 0x000fe4000001ff00 */
[----:B------:R-:W-:Y:S02]  /*5a40*/  ISETP.NE.U32.OR P6, PT, R0, 0x1, !P1 ;  /* 0x000000010000780c */ /* 0x000fe40004fc5470 */
[----:B------:R-:W-:Y:S02]  /*5a50*/  CS2R R150, SRZ ;  /* 0x0000000000967805 */ /* 0x000fe4000001ff00 */
[----:B------:R-:W-:Y:S02]  /*5a60*/  PLOP3.LUT P2, PT, PT, PT, UP1, 0x80, 0x8 ;  /* 0x000000000008781c */ /* 0x000fe40003f4f018 */
[----:B------:R-:W-:Y:S02]  /*5a70*/  CS2R R148, SRZ ;  /* 0x0000000000947805 */ /* 0x000fe4000001ff00 */
[----:B------:R-:W-:Y:S02]  /*5a80*/  SEL R0, RZ, 0xffffffff, P4 ;  /* 0xffffffffff007807 */ /* 0x000fe40002000000 */
[----:B------:R-:W-:Y:S03]  /*5a90*/  P2R R184, PR, RZ, 0x40 ;  /* 0x00000040ffb87803 */ /* 0x000fe60000000000 */
[----:B------:R-:W-:Y:S04]  /*5aa0*/  @P6 SHF.L.U32 R4, R180, 0x1f, RZ ;  /* 0x0000001fb4046819 */ /* 0x000fe800000006ff */
[----:B------:R-:W-:Y:S01]  /*5ab0*/  @P2 SEL R0, R5, R0, !P3 ;  /* 0x0000000005002207 */ /* 0x000fe20005800000 */
[----:B------:R-:W1:Y:S03]  /*5ac0*/  @P6 SYNCS.PHASECHK.TRANS64.TRYWAIT P1, [R3+URZ+0x30], R4 ;  /* 0x00003004030065a7 */ /* 0x000e6600080211ff */
[----:B------:R-:W-:Y:S04]  /*5ad0*/  LOP3.LUT R0, R0, 0x1, RZ, 0xc0, !PT ;  /* 0x0000000100007812 */ /* 0x000fe800078ec0ff */
[----:B------:R-:W-:Y:S04]  /*5ae0*/  ISETP.NE.U32.AND P5, PT, R0, 0x1, PT ;  /* 0x000000010000780c */ /* 0x000fe80003fa5070 */
[----:B------:R-:W-:Y:S01]  /*5af0*/  P2R R209, PR, RZ, 0x20 ;  /* 0x00000020ffd17803 */ /* 0x000fe20000000000 */
[----:B------:R3:W4:Y:S01]  /*5b00*/  SYNCS.PHASECHK.TRANS64.TRYWAIT P0, [R195+URZ+0x80], R2 ;  /* 0x00008002c30075a7 */ /* 0x00072200080011ff */
[----:B-1----:R-:W-:Y:S01]  /*5b10*/  @P6 SEL R208, RZ, 0x1, !P1 ;  /* 0x00000001ffd06807 */ /* 0x002fe20004800000 */
[----:B---3--:R-:W-:Y:S06]  /*5b20*/  @!P6 BRA `(.L_x_104) ;  /* 0x00000000009ce947 */ /* 0x008fec0003800000 */
[----:B------:R-:W-:Y:S01]  /*5b30*/  @P5 IMAD R6, R181, 0x2000, R190 ;  /* 0x00002000b5065824 */ /* 0x000fe200078e02be */
[----:B------:R-:W-:Y:S01]  /*5b40*/  ISETP.NE.AND P1, PT, R208, RZ, PT ;  /* 0x000000ffd000720c */ /* 0x000fe20003f25270 */
[----:B------:R-:W-:Y:S01]  /*5b50*/  BSSY B0, `(.L_x_105) ;  /* 0x0000010000007945 */ /* 0x000fe20003800000 */
[----:B------:R-:W-:Y:S01]  /*5b60*/  CS2R R150, SRZ ;  /* 0x0000000000967805 */ /* 0x000fe2000001ff00 */
[--C-:B------:R-:W-:Y:S01]  /*5b70*/  @P5 IMAD R7, R191, -0x10, R6.reuse ;  /* 0xfffffff0bf075824 */ /* 0x100fe200078e0206 */
[----:B------:R-:W-:Y:S01]  /*5b80*/  CS2R R148, SRZ ;  /* 0x0000000000947805 */ /* 0x000fe2000001ff00 */
[----:B------:R-:W-:Y:S01]  /*5b90*/  @P5 IMAD R5, R189, -0x10, R6 ;  /* 0xfffffff0bd055824 */ /* 0x000fe200078e0206 */
[----:B------:R-:W-:Y:S01]  /*5ba0*/  CS2R R158, SRZ ;  /* 0x00000000009e7805 */ /* 0x000fe2000001ff00 */
[----:B------:R-:W-:Y:S01]  /*5bb0*/  @P5 IMAD R4, R188, 0x10, R7 ;  /* 0x00000010bc045824 */ /* 0x000fe200078e0207 */
[----:B------:R-:W-:Y:S02]  /*5bc0*/  CS2R R156, SRZ ;  /* 0x00000000009c7805 */ /* 0x000fe4000001ff00 */
[----:B------:R-:W-:Y:S02]  /*5bd0*/  CS2R R154, SRZ ;  /* 0x00000000009a7805 */ /* 0x000fe4000001ff00 */
[----:B------:R-:W-:Y:S02]  /*5be0*/  CS2R R152, SRZ ;  /* 0x0000000000987805 */ /* 0x000fe4000001ff00 */
[----:B------:R-:W-:Y:S02]  /*5bf0*/  CS2R R162, SRZ ;  /* 0x0000000000a27805 */ /* 0x000fe4000001ff00 */
[----:B------:R-:W-:Y:S01]  /*5c00*/  CS2R R160, SRZ ;  /* 0x0000000000a07805 */ /* 0x000fe2000001ff00 */
[----:B------:R-:W-:Y:S06]  /*5c10*/  @P1 BRA `(.L_x_106) ;  /* 0x00000000000c1947 */ /* 0x000fec0003800000 */
[----:B------:R-:W-:Y:S04]  /*5c20*/  SHF.L.U32 R0, R180, 0x1f, RZ ;  /* 0x0000001fb4007819 */ /* 0x000fe800000006ff */
[----:B------:R-:W1:Y:S02]  /*5c30*/  SYNCS.PHASECHK.TRANS64.TRYWAIT P1, [R3+URZ+0x30], R0 ;  /* 0x00003000030075a7 */ /* 0x000e6400080211ff */
[----:B-1----:R-:W-:Y:S05]  /*5c40*/  @!P1 BRA `(.L_x_107) ;  /* 0x0000003400549947 */ /* 0x002fea0003800000 */
.L_x_106:
[----:B------:R-:W-:Y:S05]  /*5c50*/  BSYNC B0 ;  /* 0x0000000000007941 */ /* 0x000fea0003800000 */
.L_x_105:
[----:B------:R-:W-:Y:S01]  /*5c60*/  ISETP.NE.AND P1, PT, R209, RZ, PT ;  /* 0x000000ffd100720c */ /* 0x000fe20003f25270 */
[----:B-1----:R-:W-:Y:S02]  /*5c70*/  VIADD R3, R3, 0x40 ;  /* 0x0000004003037836 */ /* 0x002fe40000000000 */
[----:B------:R-:W-:Y:S02]  /*5c80*/  IMAD.U32 R0, RZ, RZ, UR37 ;  /* 0x00000025ff007e24 */ /* 0x000fe4000f8e00ff */
[----:B------:R-:W-:Y:S03]  /*5c90*/  VIADD R181, R181, 0x1 ;  /* 0x00000001b5b57836 */ /* 0x000fe60000000000 */
[----:B------:R-:W-:Y:S05]  /*5ca0*/  PRMT R0, R0, 0x654, R3 ;  /* 0x0000065400007816 */ /* 0x000fea0000000003 */
[----:B------:R1:W3:Y:S04]  /*5cb0*/  @P1 LDS.128 R148, [R6] ;  /* 0x0000000006941984 */ /* 0x0002e80000000c00 */
[----:B------:R1:W1:Y:S04]  /*5cc0*/  @P1 LDS.128 R156, [R5+0x20] ;  /* 0x00002000059c1984 */ /* 0x0002680000000c00 */
[----:B------:R1:W1:Y:S04]  /*5cd0*/  @P1 LDS.128 R152, [R7+0x10] ;  /* 0x0000100007981984 */ /* 0x0002680000000c00 */
[----:B------:R1:W1:Y:S01]  /*5ce0*/  @P1 LDS.128 R160, [R4+0x10] ;  /* 0x0000100004a01984 */ /* 0x0002620000000c00 */
[C---:B------:R-:W-:Y:S01]  /*5cf0*/  ISETP.NE.AND P1, PT, R181.reuse, 0x2, PT ;  /* 0x00000002b500780c */ /* 0x040fe20003f25270 */
[----:B------:R-:W-:Y:S01]  /*5d00*/  @!PT LDS RZ, [RZ] ;  /* 0x00000000fffff984 */ /* 0x000fe20000000800 */
[----:B------:R-:W-:Y:S01]  /*5d10*/  @!PT LDS RZ, [RZ] ;  /* 0x00000000fffff984 */ /* 0x000fe20000000800 */
[----:B------:R-:W-:Y:S01]  /*5d20*/  @!PT LDS RZ, [RZ] ;  /* 0x00000000fffff984 */ /* 0x000fe20000000800 */
[----:B------:R-:W-:Y:S01]  /*5d30*/  @!PT LDS RZ, [RZ] ;  /* 0x00000000fffff984 */ /* 0x000fe20000000800 */
[----:B------:R5:W-:Y:S06]  /*5d40*/  MEMBAR.ALL.CTA ;  /* 0x0000000000007992 */ /* 0x000bec0000008000 */
[----:B-----5:R-:W5:Y:S01]  /*5d50*/  FENCE.VIEW.ASYNC.S ;  /* 0x00000000000073c6 */ /* 0x020f620000000000 */
[----:B------:R-:W-:Y:S02]  /*5d60*/  SEL R3, RZ, 0x1, P1 ;  /* 0x00000001ff037807 */ /* 0x000fe40000800000 */
[----:B------:R-:W-:Y:S02]  /*5d70*/  SEL R181, R181, RZ, P1 ;  /* 0x000000ffb5b57207 */ /* 0x000fe40000800000 */
[----:B------:R-:W-:Y:S01]  /*5d80*/  LOP3.LUT R180, R180, R3, RZ, 0x3c, !PT ;  /* 0x00000003b4b47212 */ /* 0x000fe200078e3cff */
[----:B-----5:R1:W-:Y:S06]  /*5d90*/  SYNCS.ARRIVE.TRANS64.RED.A1T0 RZ, [R0+URZ], RZ ;  /* 0x000000ff00ff79a7 */ /* 0x0203ec00081004ff */
.L_x_104:
[----:B------:R-:W-:Y:S05]  /*5da0*/  BSYNC B1 ;  /* 0x0000000000017941 */ /* 0x000fea0003800000 */
.L_x_103:
[----:B-1----:R-:W-:Y:S04]  /*5db0*/  SHF.R.U32.HI R0, RZ, 0x15, R80 ;  /* 0x00000015ff007819 */ /* 0x002fe80000011650 */
[----:B------:R-:W-:Y:S01]  /*5dc0*/  LOP3.LUT P1, RZ, R0, 0x3, R173, 0x48, !PT ;  /* 0x0000000300ff7812 */ /* 0x000fe200078248ad */
[----:B------:R-:W-:Y:S01]  /*5dd0*/  @!UPT UIADD3 URZ, UPT, UPT, URZ, URZ, URZ ;  /* 0x000000fffffff290 */ /* 0x000fe2000fffe0ff */
[----:B----4-:R-:W-:Y:S11]  /*5de0*/  @P0 BRA `(.L_x_108) ;  /* 0x0000000000080947 */ /* 0x010ff60003800000 */
[----:B------:R-:W1:Y:S02]  /*5df0*/  SYNCS.PHASECHK.TRANS64.TRYWAIT P0, [R195+URZ+0x80], R2 ;  /* 0x00008002c30075a7 */ /* 0x000e6400080011ff */
[----:B-1----:R-:W-:Y:S05]  /*5e00*/  @!P0 BRA `(.L_x_109) ;  /* 0x0000003000f88947 */ /* 0x002fea0003800000 */
.L_x_108:
[----:B------:R-:W-:Y:S04]  /*5e10*/  BSSY.RECONVERGENT B6, `(.L_x_110) ;  /* 0x0000012000067945 */ /* 0x000fe80003800200 */
[----:B------:R-:W-:Y:S05]  /*5e20*/  @!P1 BRA `(.L_x_111) ;  /* 0x0000000000409947 */ /* 0x000fea0003800000 */
[----:B------:R-:W4:Y:S01]  /*5e30*/  LDCU.64 UR8, c[0x4][0x70] ;  /* 0x01000e00ff0877ac */ /* 0x000f220008000a00 */
[----:B------:R-:W-:Y:S01]  /*5e40*/  MOV R3, 0x0 ;  /* 0x0000000000037802 */ /* 0x000fe20000000f00 */
[----:B------:R-:W-:Y:S02]  /*5e50*/  HFMA2 R12, -RZ, RZ, 0, 5.9604644775390625e-08 ;  /* 0x00000001ff0c7431 */ /* 0x000fe400000001ff */
[----:B------:R-:W-:Y:S02]  /*5e60*/  IMAD.MOV.U32 R8, RZ, RZ, 0x192 ;  /* 0x00000192ff087424 */ /* 0x000fe400078e00ff */
[----:B------:R-:W-:Y:S01]  /*5e70*/  IMAD.MOV.U32 R13, RZ, RZ, RZ ;  /* 0x000000ffff0d7224 */ /* 0x000fe200078e00ff */
[----:B------:R-:W5:Y:S01]  /*5e80*/  LDCU.64 UR6, c[0x4][0x78] ;  /* 0x01000f00ff0677ac */ /* 0x000f620008000a00 */
[----:B-1----:R-:W1:Y:S01]  /*5e90*/  LDC.64 R2, c[0x4][R3] ;  /* 0x0100000003027b82 */ /* 0x002e620000000a00 */
[----:B------:R-:W2:Y:S01]  /*5ea0*/  LDCU.64 UR4, c[0x4][0x10] ;  /* 0x01000200ff0477ac */ /* 0x000ea20008000a00 */
[----:B----4-:R-:W-:Y:S01]  /*5eb0*/  MOV R5, UR9 ;  /* 0x0000000900057c02 */ /* 0x010fe20008000f00 */
[----:B------:R-:W-:Y:S01]  /*5ec0*/  IMAD.U32 R4, RZ, RZ, UR8 ;  /* 0x00000008ff047e24 */ /* 0x000fe2000f8e00ff */
[----:B-----5:R-:W-:Y:S01]  /*5ed0*/  MOV R7, UR7 ;  /* 0x0000000700077c02 */ /* 0x020fe20008000f00 */
[----:B------:R-:W-:Y:S01]  /*5ee0*/  IMAD.U32 R6, RZ, RZ, UR6 ;  /* 0x00000006ff067e24 */ /* 0x000fe2000f8e00ff */
[----:B--2---:R-:W-:Y:S01]  /*5ef0*/  MOV R11, UR5 ;  /* 0x00000005000b7c02 */ /* 0x004fe20008000f00 */
[----:B------:R-:W-:Y:S02]  /*5f00*/  IMAD.U32 R10, RZ, RZ, UR4 ;  /* 0x00000004ff0a7e24 */ /* 0x000fe4000f8e00ff */
[----:B------:R-:W-:Y:S07]  /*5f10*/  LEPC R20, `(.L_x_111) ;  /* 0x000000001014794e */ /* 0x000fee0000000000 */
[----:B-1-3--:R-:W-:Y:S05]  /*5f20*/  CALL.ABS.NOINC R2 ;  /* 0x0000000002007343 */ /* 0x00afea0003c00000 */
.L_x_111:
[----:B------:R-:W-:Y:S05]  /*5f30*/  BSYNC.RECONVERGENT B6 ;  /* 0x0000000000067941 */ /* 0x000fea0003800200 */
.L_x_110:
[-C--:B---3--:R-:W-:Y:S01]  /*5f40*/  F2FP.F16.E5M2.UNPACK_B R83, R148.reuse ;  /* 0x00000094ff53723e */ /* 0x088fe200020004ff */
[----:B------:R-:W-:Y:S05]  /*5f50*/  WARPSYNC.ALL ;  /* 0x0000000000007948 */ /* 0x000fea0003800000 */
[----:B------:R-:W-:Y:S01]  /*5f60*/  R2UR UR4, R80 ;  /* 0x00000000500472ca */ /* 0x000fe200000e0000 */
[--C-:B------:R-:W-:Y:S01]  /*5f70*/  HADD2.F32 R82, -RZ, R83.reuse.H0_H0 ;  /* 0x20000053ff527230 */ /* 0x100fe20000004100 */
[----:B------:R-:W-:Y:S01]  /*5f80*/  F2FP.F16.E5M2.UNPACK_B R85, R148.H1 ;  /* 0x00000094ff55723e */ /* 0x000fe200030004ff */
[----:B------:R-:W-:Y:S01]  /*5f90*/  HADD2.F32 R83, -RZ, R83.H1_H1 ;  /* 0x30000053ff537230 */ /* 0x000fe20000004100 */
[-C--:B------:R-:W-:Y:S01]  /*5fa0*/  F2FP.F16.E5M2.UNPACK_B R87, R149.reuse ;  /* 0x00000095ff57723e */ /* 0x080fe200020004ff */
[----:B------:R-:W-:Y:S01]  /*5fb0*/  BSSY.RECONVERGENT B0, `(.L_x_112) ;  /* 0x000011d000007945 */ /* 0x000fe20003800200 */
[----:B------:R-:W-:Y:S01]  /*5fc0*/  F2FP.F16.E5M2.UNPACK_B R89, R149.H1 ;  /* 0x00000095ff59723e */ /* 0x000fe200030004ff */
[----:B------:R-:W-:Y:S01]  /*5fd0*/  HADD2.F32 R84, -RZ, R85.H0_H0 ;  /* 0x20000055ff547230 */ /* 0x000fe20000004100 */
[-C--:B------:R-:W-:Y:S01]  /*5fe0*/  F2FP.F16.E5M2.UNPACK_B R91, R150.reuse ;  /* 0x00000096ff5b723e */ /* 0x080fe200020004ff */
[----:B------:R-:W-:Y:S01]  /*5ff0*/  HADD2.F32 R88, -RZ, R87.H1_H1 ;  /* 0x30000057ff587230 */ /* 0x000fe20000004100 */
[----:B------:R-:W-:Y:S01]  /*6000*/  F2FP.F16.E5M2.UNPACK_B R93, R150.H1 ;  /* 0x00000096ff5d723e */ /* 0x000fe200030004ff */
[----:B------:R-:W-:Y:S01]  /*6010*/  HADD2.F32 R86, -RZ, R85.H1_H1 ;  /* 0x30000055ff567230 */ /* 0x000fe20000004100 */
[-C--:B------:R-:W-:Y:S01]  /*6020*/  F2FP.F16.E5M2.UNPACK_B R95, R151.reuse ;  /* 0x00000097ff5f723e */ /* 0x080fe200020004ff */
[----:B------:R-:W2:Y:S01]  /*6030*/  LDTM.x64 R4, tmem[UR4] ;  /* 0x00000004000479ee */ /* 0x000ea20008340000 */
[----:B------:R-:W-:Y:S01]  /*6040*/  F2FP.F16.E5M2.UNPACK_B R97, R151.H1 ;  /* 0x00000097ff61723e */ /* 0x000fe200030004ff */
[----:B------:R-:W-:Y:S01]  /*6050*/  HADD2.F32 R85, -RZ, R87.H0_H0 ;  /* 0x20000057ff557230 */ /* 0x000fe20000004100 */
[-C--:B------:R-:W-:Y:S01]  /*6060*/  F2FP.F16.E5M2.UNPACK_B R99, R152.reuse ;  /* 0x00000098ff63723e */ /* 0x080fe200020004ff */
[----:B------:R-:W-:Y:S01]  /*6070*/  HADD2.F32 R87, -RZ, R89.H0_H0 ;  /* 0x20000059ff577230 */ /* 0x000fe20000004100 */
[----:B------:R-:W-:Y:S01]  /*6080*/  F2FP.F16.E5M2.UNPACK_B R101, R152.H1 ;  /* 0x00000098ff65723e */ /* 0x000fe200030004ff */
[----:B------:R-:W-:Y:S01]  /*6090*/  HADD2.F32 R92, -RZ, R91.H1_H1 ;  /* 0x3000005bff5c7230 */ /* 0x000fe20000004100 */
[----:B------:R-:W-:Y:S01]  /*60a0*/  ISETP.NE.AND P6, PT, R184, RZ, PT ;  /* 0x000000ffb800720c */ /* 0x000fe20003fc5270 */
[----:B------:R-:W-:Y:S01]  /*60b0*/  HADD2.F32 R96, -RZ, R95.H1_H1 ;  /* 0x3000005fff607230 */ /* 0x000fe20000004100 */
[----:B------:R-:W-:Y:S01]  /*60c0*/  SHF.L.U32 R211, R176, 0x4, RZ ;  /* 0x00000004b0d37819 */ /* 0x000fe200000006ff */
[----:B------:R-:W-:Y:S01]  /*60d0*/  HADD2.F32 R100, -RZ, R99.H1_H1 ;  /* 0x30000063ff647230 */ /* 0x000fe20000004100 */
[----:B------:R-:W-:Y:S01]  /*60e0*/  SHF.L.U32 R217, R175, 0x4, RZ ;  /* 0x00000004afd97819 */ /* 0x000fe200000006ff */
[----:B------:R-:W-:Y:S01]  /*60f0*/  HADD2.F32 R90, -RZ, R89.H1_H1 ;  /* 0x30000059ff5a7230 */ /* 0x000fe20000004100 */
[C---:B------:R-:W-:Y:S01]  /*6100*/  IADD3 R197, PT, PT, R190.reuse, R211, RZ ;  /* 0x000000d3bec57210 */ /* 0x040fe20007ffe0ff */
[----:B------:R-:W-:Y:S01]  /*6110*/  HADD2.F32 R89, -RZ, R91.H0_H0 ;  /* 0x2000005bff597230 */ /* 0x000fe20000004100 */
[----:B------:R-:W-:Y:S01]  /*6120*/  IADD3 R199, PT, PT, R190, R217, RZ ;  /* 0x000000d9bec77210 */ /* 0x000fe20007ffe0ff */
[--C-:B------:R-:W-:Y:S01]  /*6130*/  HADD2.F32 R91, -RZ, R93.reuse.H0_H0 ;  /* 0x2000005dff5b7230 */ /* 0x100fe20000004100 */
[----:B------:R-:W-:Y:S01]  /*6140*/  SHF.L.U32 R210, R188, 0x4, RZ ;  /* 0x00000004bcd27819 */ /* 0x000fe200000006ff */
[----:B------:R-:W-:Y:S01]  /*6150*/  HADD2.F32 R94, -RZ, R93.H1_H1 ;  /* 0x3000005dff5e7230 */ /* 0x000fe20000004100 */
[----:B------:R-:W-:Y:S01]  /*6160*/  F2FP.F16.E5M2.UNPACK_B R103, R153 ;  /* 0x00000099ff67723e */ /* 0x000fe200020004ff */
[----:B------:R-:W-:Y:S01]  /*6170*/  HADD2.F32 R93, -RZ, R95.H0_H0 ;  /* 0x2000005fff5d7230 */ /* 0x000fe20000004100 */
[----:B------:R-:W-:Y:S01]  /*6180*/  IADD3 R198, PT, PT, R210, R197, RZ ;  /* 0x000000c5d2c67210 */ /* 0x000fe20007ffe0ff */
[----:B------:R-:W-:Y:S01]  /*6190*/  HADD2.F32 R95, -RZ, R97.H0_H0 ;  /* 0x20000061ff5f7230 */ /* 0x000fe20000004100 */
[----:B------:R-:W-:Y:S01]  /*61a0*/  F2FP.F16.E5M2.UNPACK_B R105, R153.H1 ;  /* 0x00000099ff69723e */ /* 0x000fe200030004ff */
[C---:B--2---:R-:W-:Y:S01]  /*61b0*/  FMUL R0, R78.reuse, R4 ;  /* 0x000000044e007220 */ /* 0x044fe20000400000 */
[C---:B-1----:R-:W-:Y:S01]  /*61c0*/  FMUL R2, R78.reuse, R5 ;  /* 0x000000054e027220 */ /* 0x042fe20000400000 */
[C---:B------:R-:W-:Y:S01]  /*61d0*/  FMUL R4, R78.reuse, R8 ;  /* 0x000000084e047220 */ /* 0x040fe20000400000 */
[C---:B------:R-:W-:Y:S01]  /*61e0*/  FMUL R5, R78.reuse, R9 ;  /* 0x000000094e057220 */ /* 0x040fe20000400000 */
[C---:B------:R-:W-:Y:S01]  /*61f0*/  FFMA R0, R81.reuse, R82, R0 ;  /* 0x0000005251007223 */ /* 0x040fe20000000000 */
[C---:B------:R-:W-:Y:S01]  /*6200*/  FFMA R2, R81.reuse, R83, R2 ;  /* 0x0000005351027223 */ /* 0x040fe20000000002 */
[C---:B------:R-:W-:Y:S01]  /*6210*/  FMUL R8, R78.reuse, R12 ;  /* 0x0000000c4e087220 */ /* 0x040fe20000400000 */
[C---:B------:R-:W-:Y:S01]  /*6220*/  FMUL R9, R78.reuse, R13 ;  /* 0x0000000d4e097220 */ /* 0x040fe20000400000 */
[C---:B------:R-:W-:Y:S01]  /*6230*/  FMUL R12, R78.reuse, R16 ;  /* 0x000000104e0c7220 */ /* 0x040fe20000400000 */
[C---:B------:R-:W-:Y:S01]  /*6240*/  FMUL R13, R78.reuse, R17 ;  /* 0x000000114e0d7220 */ /* 0x040fe20000400000 */
[C---:B------:R-:W-:Y:S01]  /*6250*/  FMUL R16, R78.reuse, R20 ;  /* 0x000000144e107220 */ /* 0x040fe20000400000 */
[C---:B------:R-:W-:Y:S01]  /*6260*/  FMUL R17, R78.reuse, R21 ;  /* 0x000000154e117220 */ /* 0x040fe20000400000 */
[----:B------:R-:W-:Y:S02]  /*6270*/  HADD2.F32 R104, -RZ, R103.H1_H1 ;  /* 0x30000067ff687230 */ /* 0x000fe40000004100 */
[C---:B------:R-:W-:Y:S01]  /*6280*/  FMUL R20, R78.reuse, R24 ;  /* 0x000000184e147220 */ /* 0x040fe20000400000 */
[C---:B------:R-:W-:Y:S01]  /*6290*/  FMUL R21, R78.reuse, R25 ;  /* 0x000000194e157220 */ /* 0x040fe20000400000 */
[C---:B------:R-:W-:Y:S01]  /*62a0*/  FMUL R24, R78.reuse, R28 ;  /* 0x0000001c4e187220 */ /* 0x040fe20000400000 */
[C---:B------:R-:W-:Y:S01]  /*62b0*/  FMUL R25, R78.reuse, R29 ;  /* 0x0000001d4e197220 */ /* 0x040fe20000400000 */
[C---:B------:R-:W-:Y:S01]  /*62c0*/  FMUL R28, R78.reuse, R32 ;  /* 0x000000204e1c7220 */ /* 0x040fe20000400000 */
[C---:B------:R-:W-:Y:S01]  /*62d0*/  FMUL R29, R78.reuse, R33 ;  /* 0x000000214e1d7220 */ /* 0x040fe20000400000 */
[C---:B------:R-:W-:Y:S01]  /*62e0*/  FMUL R32, R78.reuse, R36 ;  /* 0x000000244e207220 */ /* 0x040fe20000400000 */
[----:B------:R-:W-:Y:S01]  /*62f0*/  F2FP.F16.E5M2.UNPACK_B R107, R154 ;  /* 0x0000009aff6b723e */ /* 0x000fe200020004ff */
[C---:B------:R-:W-:Y:S01]  /*6300*/  FMUL R33, R78.reuse, R37 ;  /* 0x000000254e217220 */ /* 0x040fe20000400000 */
[C---:B------:R-:W-:Y:S01]  /*6310*/  FMUL R36, R78.reuse, R40 ;  /* 0x000000284e247220 */ /* 0x040fe20000400000 */
[----:B------:R-:W-:Y:S01]  /*6320*/  F2FP.F16.E5M2.UNPACK_B R109, R154.H1 ;  /* 0x0000009aff6d723e */ /* 0x000fe200030004ff */
[C---:B------:R-:W-:Y:S01]  /*6330*/  FMUL R37, R78.reuse, R41 ;  /* 0x000000294e257220 */ /* 0x040fe20000400000 */
[----:B------:R-:W-:Y:S02]  /*6340*/  HADD2.F32 R108, -RZ, R107.H1_H1 ;  /* 0x3000006bff6c7230 */ /* 0x000fe40000004100 */
        /* <DEDUP_REMOVED lines=26> */
[C---:B------:R-:W-:Y:S01]  /*64f0*/  FFMA R3, R81.reuse, R84, R3 ;  /* 0x0000005451037223 */ /* 0x040fe20000000003 */
[C---:B------:R-:W-:Y:S01]  /*6500*/  FFMA R7, R81.reuse, R86, R7 ;  /* 0x0000005651077223 */ /* 0x040fe20000000007 */
[----:B------:R-:W-:Y:S01]  /*6510*/  F2FP.F16.E5M2.UNPACK_B R127, R159 ;  /* 0x0000009fff7f723e */ /* 0x000fe200020004ff */
[C---:B------:R-:W-:Y:S01]  /*6520*/  FFMA R4, R81.reuse, R85, R4 ;  /* 0x0000005551047223 */ /* 0x040fe20000000004 */
[C---:B------:R-:W-:Y:S01]  /*6530*/  FFMA R5, R81.reuse, R88, R5 ;  /* 0x0000005851057223 */ /* 0x040fe20000000005 */
[----:B------:R-:W-:Y:S01]  /*6540*/  F2FP.F16.E5M2.UNPACK_B R129, R159.H1 ;  /* 0x0000009fff81723e */ /* 0x000fe200030004ff */
[----:B------:R-:W-:Y:S01]  /*6550*/  FFMA R6, R81, R87, R6 ;  /* 0x0000005751067223 */ /* 0x000fe20000000006 */
[----:B------:R-:W-:Y:S01]  /*6560*/  F2FP.SATFINITE.E5M2.F32.PACK_AB_MERGE_C R185, R7, R3, RZ ;  /* 0x0000000307b9723e */ /* 0x000fe200048060ff */
[----:B------:R-:W-:Y:S02]  /*6570*/  HADD2.F32 R124, -RZ, R123.H1_H1 ;  /* 0x3000007bff7c7230 */ /* 0x000fe40000004100 */
[----:B------:R-:W-:Y:S01]  /*6580*/  FMUL R11, R78, R11 ;  /* 0x0000000b4e0b7220 */ /* 0x000fe20000400000 */
[----:B------:R-:W-:Y:S01]  /*6590*/  HADD2.F32 R128, -RZ, R127.H1_H1 ;  /* 0x3000007fff807230 */ /* 0x000fe20000004100 */
[----:B------:R-:W-:Y:S01]  /*65a0*/  F2FP.SATFINITE.E5M2.F32.PACK_AB_MERGE_C R184, R2, R0, R185 ;  /* 0x0000000002b8723e */ /* 0x000fe200048060b9 */
[C---:B------:R-:W-:Y:S01]  /*65b0*/  FMUL R10, R78.reuse, R14 ;  /* 0x0000000e4e0a7220 */ /* 0x040fe20000400000 */
[C---:B------:R-:W-:Y:S01]  /*65c0*/  FFMA R11, R81.reuse, R90, R11 ;  /* 0x0000005a510b7223 */ /* 0x040fe2000000000b */
[C---:B------:R-:W-:Y:S01]  /*65d0*/  FFMA R8, R81.reuse, R89, R8 ;  /* 0x0000005951087223 */ /* 0x040fe20000000008 */
[----:B------:R-:W-:Y:S01]  /*65e0*/  FFMA R9, R81, R92, R9 ;  /* 0x0000005c51097223 */ /* 0x000fe20000000009 */
[----:B------:R-:W-:Y:S01]  /*65f0*/  F2FP.F16.E5M2.UNPACK_B R131, R160 ;  /* 0x000000a0ff83723e */ /* 0x000fe200020004ff */
[----:B------:R-:W-:Y:S01]  /*6600*/  HADD2.F32 R98, -RZ, R97.H1_H1 ;  /* 0x30000061ff627230 */ /* 0x000fe20000004100 */
[----:B------:R-:W-:Y:S01]  /*6610*/  F2FP.SATFINITE.E5M2.F32.PACK_AB_MERGE_C R186, R11, R6, RZ ;  /* 0x000000060bba723e */ /* 0x000fe200048060ff */
[----:B------:R-:W-:Y:S01]  /*6620*/  FFMA R10, R81, R91, R10 ;  /* 0x0000005b510a7223 */ /* 0x000fe2000000000a */
[----:B------:R-:W-:Y:S02]  /*6630*/  HADD2.F32 R97, -RZ, R99.H0_H0 ;  /* 0x20000063ff617230 */ /* 0x000fe40000004100 */
[C---:B------:R-:W-:Y:S01]  /*6640*/  FMUL R15, R78.reuse, R15 ;  /* 0x0000000f4e0f7220 */ /* 0x040fe20000400000 */
[----:B------:R-:W-:Y:S01]  /*6650*/  F2FP.SATFINITE.E5M2.F32.PACK_AB_MERGE_C R185, R5, R4, R186 ;  /* 0x0000000405b9723e */ /* 0x000fe200048060ba */
[----:B------:R-:W-:Y:S02]  /*6660*/  HADD2.F32 R132, -RZ, R131.H1_H1 ;  /* 0x30000083ff847230 */ /* 0x000fe40000004100 */
[C---:B------:R-:W-:Y:S01]  /*6670*/  FMUL R14, R78.reuse, R18 ;  /* 0x000000124e0e7220 */ /* 0x040fe20000400000 */
[C---:B------:R-:W-:Y:S01]  /*6680*/  FFMA R15, R81.reuse, R94, R15 ;  /* 0x0000005e510f7223 */ /* 0x040fe2000000000f */
[C---:B------:R-:W-:Y:S01]  /*6690*/  FFMA R12, R81.reuse, R93, R12 ;  /* 0x0000005d510c7223 */ /* 0x040fe2000000000c */
[----:B------:R-:W-:Y:S01]  /*66a0*/  FFMA R13, R81, R96, R13 ;  /* 0x00000060510d7223 */ /* 0x000fe2000000000d */
[----:B------:R-:W-:Y:S01]  /*66b0*/  F2FP.F16.E5M2.UNPACK_B R133, R160.H1 ;  /* 0x000000a0ff85723e */ /* 0x000fe200030004ff */
[--C-:B------:R-:W-:Y:S01]  /*66c0*/  HADD2.F32 R99, -RZ, R101.reuse.H0_H0 ;  /* 0x20000065ff637230 */ /* 0x100fe20000004100 */
[----:B------:R-:W-:Y:S01]  /*66d0*/  F2FP.SATFINITE.E5M2.F32.PACK_AB_MERGE_C R186, R15, R10, RZ ;  /* 0x0000000a0fba723e */ /* 0x000fe200048060ff */
[----:B------:R-:W-:Y:S01]  /*66e0*/  FFMA R14, R81, R95, R14 ;  /* 0x0000005f510e7223 */ /* 0x000fe2000000000e */
[C---:B------:R-:W-:Y:S01]  /*66f0*/  FMUL R19, R78.reuse, R19 ;  /* 0x000000134e137220 */ /* 0x040fe20000400000 */
[----:B------:R-:W-:Y:S01]  /*6700*/  HADD2.F32 R102, -RZ, R101.H1_H1 ;  /* 0x30000065ff667230 */ /* 0x000fe20000004100 */
[----:B------:R-:W-:Y:S01]  /*6710*/  F2FP.SATFINITE.E5M2.F32.PACK_AB_MERGE_C R186, R9, R8, R186 ;  /* 0x0000000809ba723e */ /* 0x000fe200048060ba */
[----:B------:R-:W-:Y:S02]  /*6720*/  HADD2.F32 R101, -RZ, R103.H0_H0 ;  /* 0x20000067ff657230 */ /* 0x000fe40000004100 */
[C---:B------:R-:W-:Y:S01]  /*6730*/  FFMA R19, R81.reuse, R98, R19 ;  /* 0x0000006251137223 */ /* 0x040fe20000000013 */
[C---:B------:R-:W-:Y:S01]  /*6740*/  FFMA R16, R81.reuse, R97, R16 ;  /* 0x0000006151107223 */ /* 0x040fe20000000010 */
[----:B------:R-:W-:Y:S01]  /*6750*/  FFMA R17, R81, R100, R17 ;  /* 0x0000006451117223 */ /* 0x000fe20000000011 */
[C---:B------:R-:W-:Y:S01]  /*6760*/  FMUL R18, R78.reuse, R22 ;  /* 0x000000164e127220 */ /* 0x040fe20000400000 */
[----:B------:R-:W-:Y:S01]  /*6770*/  F2FP.F16.E5M2.UNPACK_B R135, R161 ;  /* 0x000000a1ff87723e */ /* 0x000fe200020004ff */
        /* <DEDUP_REMOVED lines=10> */
[----:B------:R1:W-:Y:S01]  /*6820*/  STS.128 [R172+UR49+0x4200], R184 ;  /* 0x004200b8ac007988 */ /* 0x0003e20008000c31 */
[----:B------:R-:W-:Y:S01]  /*6830*/  HADD2.F32 R136, -RZ, R135.H1_H1 ;  /* 0x30000087ff887230 */ /* 0x000fe20000004100 */
[----:B------:R-:W-:Y:S01]  /*6840*/  F2FP.SATFINITE.E5M2.F32.PACK_AB_MERGE_C R200, R23, R18, RZ ;  /* 0x0000001217c8723e */ /* 0x000fe200048060ff */
[C---:B------:R-:W-:Y:S01]  /*6850*/  FMUL R22, R78.reuse, R26 ;  /* 0x0000001a4e167220 */ /* 0x040fe20000400000 */
[C---:B------:R-:W-:Y:S01]  /*6860*/  FMUL R27, R78.reuse, R27 ;  /* 0x0000001b4e1b7220 */ /* 0x040fe20000400000 */
[--C-:B------:R-:W-:Y:S01]  /*6870*/  HADD2.F32 R107, -RZ, R109.reuse.H0_H0 ;  /* 0x2000006dff6b7230 */ /* 0x100fe20000004100 */
[----:B------:R-:W-:Y:S01]  /*6880*/  F2FP.SATFINITE.E5M2.F32.PACK_AB_MERGE_C R200, R17, R16, R200 ;  /* 0x0000001011c8723e */ /* 0x000fe200048060c8 */
[C---:B------:R-:W-:Y:S01]  /*6890*/  FFMA R22, R81.reuse, R103, R22 ;  /* 0x0000006751167223 */ /* 0x040fe20000000016 */
[C---:B------:R-:W-:Y:S01]  /*68a0*/  FFMA R27, R81.reuse, R106, R27 ;  /* 0x0000006a511b7223 */ /* 0x040fe2000000001b */
[C---:B------:R-:W-:Y:S01]  /*68b0*/  FFMA R24, R81.reuse, R105, R24 ;  /* 0x0000006951187223 */ /* 0x040fe20000000018 */
[----:B------:R-:W-:Y:S01]  /*68c0*/  F2FP.F16.E5M2.UNPACK_B R137, R161.H1 ;  /* 0x000000a1ff89723e */ /* 0x000fe200030004ff */
[----:B------:R-:W-:Y:S02]  /*68d0*/  HADD2.F32 R110, -RZ, R109.H1_H1 ;  /* 0x3000006dff6e7230 */ /* 0x000fe40000004100 */
[----:B------:R-:W-:Y:S01]  /*68e0*/  FFMA R25, R81, R108, R25 ;  /* 0x0000006c51197223 */ /* 0x000fe20000000019 */
[----:B------:R-:W-:Y:S01]  /*68f0*/  F2FP.SATFINITE.E5M2.F32.PACK_AB_MERGE_C R201, R27, R22, RZ ;  /* 0x000000161bc9723e */ /* 0x000fe200048060ff */
[----:B------:R-:W-:Y:S02]  /*6900*/  HADD2.F32 R109, -RZ, R111.H0_H0 ;  /* 0x2000006fff6d7230 */ /* 0x000fe40000004100 */
[C---:B------:R-:W-:Y:S01]  /*6910*/  FMUL R26, R78.reuse, R30 ;  /* 0x0000001e4e1a7220 */ /* 0x040fe20000400000 */
[C---:B------:R-:W-:Y:S01]  /*6920*/  FMUL R31, R78.reuse, R31 ;  /* 0x0000001f4e1f7220 */ /* 0x040fe20000400000 */
[--C-:B------:R-:W-:Y:S01]  /*6930*/  HADD2.F32 R111, -RZ, R113.reuse.H0_H0 ;  /* 0x20000071ff6f7230 */ /* 0x100fe20000004100 */
[----:B------:R-:W-:Y:S01]  /*6940*/  F2FP.SATFINITE.E5M2.F32.PACK_AB_MERGE_C R201, R21, R20, R201 ;  /* 0x0000001415c9723e */ /* 0x000fe200048060c9 */
[C---:B------:R-:W-:Y:S01]  /*6950*/  FFMA R26, R81.reuse, R107, R26 ;  /* 0x0000006b511a7223 */ /* 0x040fe2000000001a */
[C---:B------:R-:W-:Y:S01]  /*6960*/  FFMA R31, R81.reuse, R110, R31 ;  /* 0x0000006e511f7223 */ /* 0x040fe2000000001f */
[C---:B------:R-:W-:Y:S01]  /*6970*/  FFMA R28, R81.reuse, R109, R28 ;  /* 0x0000006d511c7223 */ /* 0x040fe2000000001c */
[----:B------:R-:W-:Y:S01]  /*6980*/  F2FP.F16.E5M2.UNPACK_B R139, R162 ;  /* 0x000000a2ff8b723e */ /* 0x000fe200020004ff */
[----:B------:R-:W-:Y:S02]  /*6990*/  HADD2.F32 R114, -RZ, R113.H1_H1 ;  /* 0x30000071ff727230 */ /* 0x000fe40000004100 */
[----:B------:R-:W-:Y:S01]  /*69a0*/  FFMA R29, R81, R112, R29 ;  /* 0x00000070511d7223 */ /* 0x000fe2000000001d */
[----:B------:R-:W-:Y:S01]  /*69b0*/  F2FP.SATFINITE.E5M2.F32.PACK_AB_MERGE_C R202, R31, R26, RZ ;  /* 0x0000001a1fca723e */ /* 0x000fe200048060ff */
[----:B------:R-:W-:Y:S02]  /*69c0*/  HADD2.F32 R113, -RZ, R115.H0_H0 ;  /* 0x20000073ff717230 */ /* 0x000fe40000004100 */
[C---:B------:R-:W-:Y:S01]  /*69d0*/  FMUL R30, R78.reuse, R34 ;  /* 0x000000224e1e7220 */ /* 0x040fe20000400000 */
[----:B------:R-:W-:Y:S01]  /*69e0*/  HADD2.F32 R140, -RZ, R139.H1_H1 ;  /* 0x3000008bff8c7230 */ /* 0x000fe20000004100 */
[----:B------:R-:W-:Y:S01]  /*69f0*/  F2FP.SATFINITE.E5M2.F32.PACK_AB_MERGE_C R202, R25, R24, R202 ;  /* 0x0000001819ca723e */ /* 0x000fe200048060ca */
[C---:B------:R-:W-:Y:S01]  /*6a00*/  FMUL R35, R78.reuse, R35 ;  /* 0x000000234e237220 */ /* 0x040fe20000400000 */
[--C-:B------:R-:W-:Y:S02]  /*6a10*/  HADD2.F32 R115, -RZ, R117.reuse.H0_H0 ;  /* 0x20000075ff737230 */ /* 0x100fe40000004100 */
[C---:B------:R-:W-:Y:S01]  /*6a20*/  FFMA R30, R81.reuse, R111, R30 ;  /* 0x0000006f511e7223 */ /* 0x040fe2000000001e */
[----:B------:R-:W-:Y:S02]  /*6a30*/  HADD2.F32 R118, -RZ, R117.H1_H1 ;  /* 0x30000075ff767230 */ /* 0x000fe40000004100 */
[C---:B------:R-:W-:Y:S01]  /*6a40*/  FFMA R35, R81.reuse, R114, R35 ;  /* 0x0000007251237223 */ /* 0x040fe20000000023 */
[C---:B------:R-:W-:Y:S01]  /*6a50*/  FFMA R32, R81.reuse, R113, R32 ;  /* 0x0000007151207223 */ /* 0x040fe20000000020 */
[----:B------:R-:W-:Y:S01]  /*6a60*/  F2FP.F16.E5M2.UNPACK_B R141, R162.H1 ;  /* 0x000000a2ff8d723e */ /* 0x000fe200030004ff */
[----:B------:R-:W-:Y:S01]  /*6a70*/  FFMA R33, R81, R116, R33 ;  /* 0x0000007451217223 */ /* 0x000fe20000000021 */
[----:B------:R-:W-:Y:S01]  /*6a80*/  HADD2.F32 R117, -RZ, R119.H0_H0 ;  /* 0x20000077ff757230 */ /* 0x000fe20000004100 */
        /* <DEDUP_REMOVED lines=9> */
[----:B------:R1:W-:Y:S01]  /*6b20*/  STS.128 [R197+0x4010], R200 ;  /* 0x004010c8c5007388 */ /* 0x0003e20000000c00 */
[----:B------:R-:W-:Y:S01]  /*6b30*/  FFMA R37, R81, R120, R37 ;  /* 0x0000007851257223 */ /* 0x000fe20000000025 */
[----:B------:R-:W-:Y:S01]  /*6b40*/  F2FP.SATFINITE.E5M2.F32.PACK_AB_MERGE_C R204, R39, R34, RZ ;  /* 0x0000002227cc723e */ /* 0x000fe200048060ff */
[----:B------:R-:W-:Y:S02]  /*6b50*/  HADD2.F32 R122, -RZ, R121.H1_H1 ;  /* 0x30000079ff7a7230 */ /* 0x000fe40000004100 */
[C---:B------:R-:W-:Y:S01]  /*6b60*/  FMUL R38, R78.reuse, R42 ;  /* 0x0000002a4e267220 */ /* 0x040fe20000400000 */
[----:B------:R-:W-:Y:S01]  /*6b70*/  HADD2.F32 R121, -RZ, R123.H0_H0 ;  /* 0x2000007bff797230 */ /* 0x000fe20000004100 */
[----:B------:R-:W-:Y:S01]  /*6b80*/  F2FP.SATFINITE.E5M2.F32.PACK_AB_MERGE_C R204, R33, R32, R204 ;  /* 0x0000002021cc723e */ /* 0x000fe200048060cc */
[----:B------:R-:W-:Y:S02]  /*6b90*/  HADD2.F32 R144, -RZ, R143.H1_H1 ;  /* 0x3000008fff907230 */ /* 0x000fe40000004100 */
[C---:B------:R-:W-:Y:S01]  /*6ba0*/  FFMA R38, R81.reuse, R119, R38 ;  /* 0x0000007751267223 */ /* 0x040fe20000000026 */
[C---:B------:R-:W-:Y:S01]  /*6bb0*/  FMUL R43, R78.reuse, R43 ;  /* 0x0000002b4e2b7220 */ /* 0x040fe20000400000 */
[--C-:B------:R-:W-:Y:S02]  /*6bc0*/  HADD2.F32 R123, -RZ, R125.reuse.H0_H0 ;  /* 0x2000007dff7b7230 */ /* 0x100fe40000004100 */
[C---:B------:R-:W-:Y:S01]  /*6bd0*/  FMUL R42, R78.reuse, R46 ;  /* 0x0000002e4e2a7220 */ /* 0x040fe20000400000 */
[----:B------:R-:W-:Y:S02]  /*6be0*/  HADD2.F32 R126, -RZ, R125.H1_H1 ;  /* 0x3000007dff7e7230 */ /* 0x000fe40000004100 */
[C---:B------:R-:W-:Y:S01]  /*6bf0*/  FFMA R43, R81.reuse, R122, R43 ;  /* 0x0000007a512b7223 */ /* 0x040fe2000000002b */
[----:B------:R-:W-:Y:S01]  /*6c00*/  F2FP.F16.E5M2.UNPACK_B R145, R163.H1 ;  /* 0x000000a3ff91723e */ /* 0x000fe200030004ff */
[C---:B------:R-:W-:Y:S01]  /*6c10*/  FFMA R40, R81.reuse, R121, R40 ;  /* 0x0000007951287223 */ /* 0x040fe20000000028 */
[----:B------:R-:W-:Y:S01]  /*6c20*/  FFMA R41, R81, R124, R41 ;  /* 0x0000007c51297223 */ /* 0x000fe20000000029 */
[----:B------:R-:W-:Y:S01]  /*6c30*/  ISETP.NE.AND P0, PT, R193, RZ, PT ;  /* 0x000000ffc100720c */ /* 0x000fe20003f05270 */
[----:B------:R-:W-:Y:S01]  /*6c40*/  HADD2.F32 R125, -RZ, R127.H0_H0 ;  /* 0x2000007fff7d7230 */ /* 0x000fe20000004100 */
[----:B------:R-:W-:Y:S01]  /*6c50*/  F2FP.SATFINITE.E5M2.F32.PACK_AB_MERGE_C R205, R43, R38, RZ ;  /* 0x000000262bcd723e */ /* 0x000fe200048060ff */
[----:B------:R-:W-:Y:S01]  /*6c60*/  FFMA R42, R81, R123, R42 ;  /* 0x0000007b512a7223 */ /* 0x000fe2000000002a */
[C---:B------:R-:W-:Y:S01]  /*6c70*/  FMUL R47, R78.reuse, R47 ;  /* 0x0000002f4e2f7220 */ /* 0x040fe20000400000 */
[--C-:B------:R-:W-:Y:S01]  /*6c80*/  HADD2.F32 R127, -RZ, R129.reuse.H0_H0 ;  /* 0x20000081ff7f7230 */ /* 0x100fe20000004100 */
[----:B------:R-:W-:Y:S01]  /*6c90*/  F2FP.SATFINITE.E5M2.F32.PACK_AB_MERGE_C R205, R37, R36, R205 ;  /* 0x0000002425cd723e */ /* 0x000fe200048060cd */
[----:B------:R-:W-:Y:S02]  /*6ca0*/  HADD2.F32 R130, -RZ, R129.H1_H1 ;  /* 0x30000081ff827230 */ /* 0x000fe40000004100 */
[C---:B------:R-:W-:Y:S01]  /*6cb0*/  FFMA R47, R81.reuse, R126, R47 ;  /* 0x0000007e512f7223 */ /* 0x040fe2000000002f */
[C---:B------:R-:W-:Y:S01]  /*6cc0*/  FFMA R44, R81.reuse, R125, R44 ;  /* 0x0000007d512c7223 */ /* 0x040fe2000000002c */
[C---:B------:R-:W-:Y:S01]  /*6cd0*/  FFMA R45, R81.reuse, R128, R45 ;  /* 0x00000080512d7223 */ /* 0x040fe2000000002d */
[----:B------:R-:W-:Y:S02]  /*6ce0*/  HADD2.F32 R129, -RZ, R131.H0_H0 ;  /* 0x20000083ff817230 */ /* 0x000fe40000004100 */
[C---:B------:R-:W-:Y:S01]  /*6cf0*/  FMUL R46, R78.reuse, R50 ;  /* 0x000000324e2e7220 */ /* 0x040fe20000400000 */
[C---:B------:R-:W-:Y:S01]  /*6d00*/  FMUL R51, R78.reuse, R51 ;  /* 0x000000334e337220 */ /* 0x040fe20000400000 */
[--C-:B------:R-:W-:Y:S02]  /*6d10*/  HADD2.F32 R131, -RZ, R133.reuse.H0_H0 ;  /* 0x20000085ff837230 */ /* 0x100fe40000004100 */
[C---:B------:R-:W-:Y:S01]  /*6d20*/  FMUL R50, R78.reuse, R54 ;  /* 0x000000364e327220 */ /* 0x040fe20000400000 */
[C---:B------:R-:W-:Y:S01]  /*6d30*/  FFMA R46, R81.reuse, R127, R46 ;  /* 0x0000007f512e7223 */ /* 0x040fe2000000002e */
[----:B------:R-:W-:Y:S02]  /*6d40*/  HADD2.F32 R134, -RZ, R133.H1_H1 ;  /* 0x30000085ff867230 */ /* 0x000fe40000004100 */
[C---:B------:R-:W-:Y:S01]  /*6d50*/  FFMA R51, R81.reuse, R130, R51 ;  /* 0x0000008251337223 */ /* 0x040fe20000000033 */
[----:B------:R-:W-:Y:S02]  /*6d60*/  HADD2.F32 R133, -RZ, R135.H0_H0 ;  /* 0x20000087ff857230 */ /* 0x000fe40000004100 */
[C---:B------:R-:W-:Y:S01]  /*6d70*/  FMUL R55, R78.reuse, R55 ;  /* 0x000000374e377220 */ /* 0x040fe20000400000 */
[C---:B------:R-:W-:Y:S01]  /*6d80*/  FFMA R48, R81.reuse, R129, R48 ;  /* 0x0000008151307223 */ /* 0x040fe20000000030 */
[C---:B------:R-:W-:Y:S01]  /*6d90*/  FFMA R49, R81.reuse, R132, R49 ;  /* 0x0000008451317223 */ /* 0x040fe20000000031 */
[--C-:B------:R-:W-:Y:S02]  /*6da0*/  HADD2.F32 R135, -RZ, R137.reuse.H0_H0 ;  /* 0x20000089ff877230 */ /* 0x100fe40000004100 */
[C---:B------:R-:W-:Y:S01]  /*6db0*/  FFMA R50, R81.reuse, R131, R50 ;  /* 0x0000008351327223 */ /* 0x040fe20000000032 */
[----:B------:R-:W-:Y:S02]  /*6dc0*/  HADD2.F32 R138, -RZ, R137.H1_H1 ;  /* 0x30000089ff8a7230 */ /* 0x000fe40000004100 */
[C---:B------:R-:W-:Y:S01]  /*6dd0*/  FMUL R54, R78.reuse, R58 ;  /* 0x0000003a4e367220 */ /* 0x040fe20000400000 */
[----:B------:R-:W-:Y:S02]  /*6de0*/  HADD2.F32 R137, -RZ, R139.H0_H0 ;  /* 0x2000008bff897230 */ /* 0x000fe40000004100 */
[C---:B------:R-:W-:Y:S01]  /*6df0*/  FFMA R55, R81.reuse, R134, R55 ;  /* 0x0000008651377223 */ /* 0x040fe20000000037 */
        /* <DEDUP_REMOVED lines=16> */
[----:B------:R-:W-:Y:S01]  /*6f00*/  FFMA R63, R81, R142, R63 ;  /* 0x0000008e513f7223 */ /* 0x000fe2000000003f */
[----:B------:R-:W-:Y:S01]  /*6f10*/  FMUL R67, R78, R67 ;  /* 0x000000434e437220 */ /* 0x000fe20000400000 */
[----:B------:R-:W-:Y:S01]  /*6f20*/  F2FP.SATFINITE.E5M2.F32.PACK_AB_MERGE_C R206, R47, R42, RZ ;  /* 0x0000002a2fce723e */ /* 0x000fe200048060ff */
[----:B------:R-:W-:Y:S01]  /*6f30*/  FFMA R60, R81, R141, R60 ;  /* 0x0000008d513c7223 */ /* 0x000fe2000000003c */
[----:B------:R-:W-:Y:S01]  /*6f40*/  F2FP.SATFINITE.E5M2.F32.PACK_AB_MERGE_C R207, R51, R46, RZ ;  /* 0x0000002e33cf723e */ /* 0x000fe200048060ff */
[C---:B------:R-:W-:Y:S01]  /*6f50*/  FFMA R61, R81.reuse, R144, R61 ;  /* 0x00000090513d7223 */ /* 0x040fe2000000003d */
[C---:B------:R-:W-:Y:S01]  /*6f60*/  FFMA R62, R81.reuse, R143, R62 ;  /* 0x0000008f513e7223 */ /* 0x040fe2000000003e */
[----:B------:R-:W-:Y:S01]  /*6f70*/  FFMA R67, R81, R146, R67 ;  /* 0x0000009251437223 */ /* 0x000fe20000000043 */
[----:B------:R-:W-:Y:S02]  /*6f80*/  F2FP.SATFINITE.E5M2.F32.PACK_AB_MERGE_C R206, R41, R40, R206 ;  /* 0x0000002829ce723e */ /* 0x000fe400048060ce */
[----:B------:R-:W-:Y:S02]  /*6f90*/  F2FP.SATFINITE.E5M2.F32.PACK_AB_MERGE_C R207, R45, R44, R207 ;  /* 0x0000002c2dcf723e */ /* 0x000fe400048060cf */
[----:B------:R-:W-:Y:S02]  /*6fa0*/  F2FP.SATFINITE.E5M2.F32.PACK_AB_MERGE_C R212, R55, R50, RZ ;  /* 0x0000003237d4723e */ /* 0x000fe400048060ff */
[----:B------:R-:W-:Y:S01]  /*6fb0*/  F2FP.SATFINITE.E5M2.F32.PACK_AB_MERGE_C R213, R59, R54, RZ ;  /* 0x000000363bd5723e */ /* 0x000fe200048060ff */
[----:B------:R1:W-:Y:S01]  /*6fc0*/  STS.128 [R199+0x4020], R204 ;  /* 0x004020ccc7007388 */ /* 0x0003e20000000c00 */
[----:B------:R-:W-:Y:S02]  /*6fd0*/  F2FP.SATFINITE.E5M2.F32.PACK_AB_MERGE_C R214, R63, R58, RZ ;  /* 0x0000003a3fd6723e */ /* 0x000fe400048060ff */
[----:B------:R-:W-:Y:S02]  /*6fe0*/  F2FP.SATFINITE.E5M2.F32.PACK_AB_MERGE_C R215, R67, R62, RZ ;  /* 0x0000003e43d7723e */ /* 0x000fe400048060ff */
[----:B------:R-:W-:Y:S02]  /*6ff0*/  F2FP.SATFINITE.E5M2.F32.PACK_AB_MERGE_C R212, R49, R48, R212 ;  /* 0x0000003031d4723e */ /* 0x000fe400048060d4 */
[----:B------:R-:W-:Y:S02]  /*7000*/  F2FP.SATFINITE.E5M2.F32.PACK_AB_MERGE_C R213, R53, R52, R213 ;  /* 0x0000003435d5723e */ /* 0x000fe400048060d5 */
[----:B------:R-:W-:Y:S02]  /*7010*/  F2FP.SATFINITE.E5M2.F32.PACK_AB_MERGE_C R214, R57, R56, R214 ;  /* 0x0000003839d6723e */ /* 0x000fe400048060d6 */
[----:B------:R-:W-:Y:S02]  /*7020*/  F2FP.SATFINITE.E5M2.F32.PACK_AB_MERGE_C R215, R61, R60, R215 ;  /* 0x0000003c3dd7723e */ /* 0x000fe400048060d7 */
[----:B------:R-:W-:Y:S02]  /*7030*/  LEA R216, R181, UR49, 0x3 ;  /* 0x00000031b5d87c11 */ /* 0x000fe4000f8e18ff */
[----:B------:R-:W-:Y:S01]  /*7040*/  @P6 SHF.L.U32 R219, R180, 0x1f, RZ ;  /* 0x0000001fb4db6819 */ /* 0x000fe200000006ff */
[----:B------:R1:W-:Y:S01]  /*7050*/  STS.128 [R198+0x4010], R212 ;  /* 0x004010d4c6007388 */ /* 0x0003e20000000c00 */
[----:B------:R-:W-:Y:S01]  /*7060*/  @!PT LDS RZ, [RZ] ;  /* 0x00000000fffff984 */ /* 0x000fe20000000800 */
[----:B------:R-:W-:Y:S01]  /*7070*/  @!PT LDS RZ, [RZ] ;  /* 0x00000000fffff984 */ /* 0x000fe20000000800 */
[----:B------:R-:W-:Y:S01]  /*7080*/  @!PT LDS RZ, [RZ] ;  /* 0x00000000fffff984 */ /* 0x000fe20000000800 */
[----:B------:R-:W-:Y:S01]  /*7090*/  @!PT LDS RZ, [RZ] ;  /* 0x00000000fffff984 */ /* 0x000fe20000000800 */
[----:B------:R2:W-:Y:S07]  /*70a0*/  MEMBAR.ALL.CTA ;  /* 0x0000000000007992 */ /* 0x0005ee0000008000 */
[----:B--2---:R-:W2:Y:S02]  /*70b0*/  FENCE.VIEW.ASYNC.S ;  /* 0x00000000000073c6 */ /* 0x004ea40000000000 */
[----:B--2---:R-:W-:Y:S06]  /*70c0*/  BAR.SYNC.DEFER_BLOCKING 0x1, 0x80 ;  /* 0x0042000000007b1d */ /* 0x004fec0000010000 */
[----:B------:R-:W-:Y:S05]  /*70d0*/  @P0 BRA `(.L_x_113) ;  /* 0x0000000000280947 */ /* 0x000fea0003800000 */
[----:B------:R-:W-:Y:S02]  /*70e0*/  UIADD3 UR4, UPT, UPT, UR49, 0x4200, URZ ;  /* 0x0000420031047890 */ /* 0x000fe4000fffe0ff */
[----:B------:R-:W-:Y:S01]  /*70f0*/  UIADD3 UR6, UP0, UPT, UR52, 0x680, URZ ;  /* 0x0000068034067890 */ /* 0x000fe2000ff1e0ff */
[----:B------:R-:W-:Y:S03]  /*7100*/  UMOV UR43, UR36 ;  /* 0x00000024002b7c82 */ /* 0x000fe60008000000 */
[----:B------:R-:W-:Y:S01]  /*7110*/  MOV R192, UR4 ;  /* 0x0000000400c07c02 */ /* 0x000fe20008000f00 */
[----:B------:R-:W-:Y:S03]  /*7120*/  UIADD3.X UR7, UPT, UPT, URZ, UR53, URZ, UP0, !UPT ;  /* 0x00000035ff077290 */ /* 0x000fe600087fe4ff */
[----:B------:R-:W-:Y:S11]  /*7130*/  R2UR UR40, R192 ;  /* 0x00000000c02872ca */ /* 0x000ff600000e0000 */
[----:B------:R-:W-:Y:S02]  /*7140*/  @!UPT UIADD3 URZ, UPT, UPT, URZ, URZ, URZ ;  /* 0x000000fffffff290 */ /* 0x000fe4000fffe0ff */
[----:B------:R2:W-:Y:S01]  /*7150*/  UTMASTG.3D [UR40], [UR6] ;  /* 0x00000028060073b5 */ /* 0x0005e20008010000 */
[----:B------:R0:W-:Y:S01]  /*7160*/  UTMACMDFLUSH ;  /* 0x00000000000079b7 */ /* 0x0001e20000000000 */
[----:B--2---:R-:W-:Y:S04]  /*7170*/  DEPBAR.LE SB0, 0x1 ;  /* 0x000080400000791a */ /* 0x004fe80000000000 */
.L_x_113:
[----:B------:R-:W-:Y:S05]  /*7180*/  BSYNC.RECONVERGENT B0 ;  /* 0x0000000000007941 */ /* 0x000fea0003800200 */
.L_x_112:
[----:B------:R-:W-:Y:S06]  /*7190*/  BAR.SYNC.DEFER_BLOCKING 0x1, 0x80 ;  /* 0x0042000000007b1d */ /* 0x000fec0000010000 */
[----:B------:R-:W2:Y:S01]  /*71a0*/  @P6 SYNCS.PHASECHK.TRANS64.TRYWAIT P0, [R216+URZ+0x30], R219 ;  /* 0x000030dbd80065a7 */ /* 0x000ea200080011ff */
[----:B------:R-:W-:Y:S01]  /*71b0*/  BSSY B1, `(.L_x_114) ;  /* 0x0000023000017945 */ /* 0x000fe20003800000 */
[----:B--2---:R-:W-:Y:S03]  /*71c0*/  @P6 SEL R208, RZ, 0x1, !P0 ;  /* 0x00000001ffd06807 */ /* 0x004fe60004000000 */
[----:B------:R-:W-:Y:S05]  /*71d0*/  @!P6 BRA `(.L_x_115) ;  /* 0x000000000080e947 */ /* 0x000fea0003800000 */
[----:B------:R-:W-:Y:S01]  /*71e0*/  ISETP.NE.AND P1, PT, R209, RZ, PT ;  /* 0x000000ffd100720c */ /* 0x000fe20003f25270 */
[----:B------:R-:W-:Y:S01]  /*71f0*/  BSSY B0, `(.L_x_116) ;  /* 0x000000a000007945 */ /* 0x000fe20003800000 */
[----:B------:R-:W-:Y:S11]  /*7200*/  ISETP.NE.AND P0, PT, R208, RZ, PT ;  /* 0x000000ffd000720c */ /* 0x000ff60003f05270 */
[----:B------:R-:W-:Y:S04]  /*7210*/  @P1 IMAD R0, R181, 0x2000, R190 ;  /* 0x00002000b5001824 */ /* 0x000fe800078e02be */
[C---:B------:R-:W-:Y:S01]  /*7220*/  @P1 IMAD.IADD R211, R0.reuse, 0x1, R211 ;  /* 0x0000000100d31824 */ /* 0x040fe200078e02d3 */
[----:B------:R-:W-:Y:S03]  /*7230*/  @P1 IADD3 R217, PT, PT, R0, R217, RZ ;  /* 0x000000d900d91210 */ /* 0x000fe60007ffe0ff */
[----:B------:R-:W-:Y:S01]  /*7240*/  @P1 IMAD.IADD R210, R210, 0x1, R211 ;  /* 0x00000001d2d21824 */ /* 0x000fe200078e02d3 */
[----:B------:R-:W-:Y:S06]  /*7250*/  @P0 BRA `(.L_x_117) ;  /* 0x00000000000c0947 */ /* 0x000fec0003800000 */
[----:B------:R-:W-:Y:S04]  /*7260*/  SHF.L.U32 R3, R180, 0x1f, RZ ;  /* 0x0000001fb4037819 */ /* 0x000fe800000006ff */
[----:B------:R-:W2:Y:S02]  /*7270*/  SYNCS.PHASECHK.TRANS64.TRYWAIT P0, [R216+URZ+0x30], R3 ;  /* 0x00003003d80075a7 */ /* 0x000ea400080011ff */
[----:B--2---:R-:W-:Y:S05]  /*7280*/  @!P0 BRA `(.L_x_118) ;  /* 0x0000001c00ec8947 */ /* 0x004fea0003800000 */
.L_x_117:
[----:B------:R-:W-:Y:S05]  /*7290*/  BSYNC B0 ;  /* 0x0000000000007941 */ /* 0x000fea0003800000 */
.L_x_116:
[----:B------:R-:W-:Y:S01]  /*72a0*/  ISETP.NE.AND P0, PT, R209, RZ, PT ;  /* 0x000000ffd100720c */ /* 0x000fe20003f05270 */
[----:B--2---:R-:W-:Y:S02]  /*72b0*/  VIADD R3, R216, 0x40 ;  /* 0x00000040d8037836 */ /* 0x004fe40000000000 */
[----:B------:R-:W-:Y:S02]  /*72c0*/  IMAD.U32 R2, RZ, RZ, UR37 ;  /* 0x00000025ff027e24 */ /* 0x000fe4000f8e00ff */
[----:B------:R-:W-:Y:S03]  /*72d0*/  VIADD R181, R181, 0x1 ;  /* 0x00000001b5b57836 */ /* 0x000fe60000000000 */
[----:B------:R-:W-:Y:S05]  /*72e0*/  PRMT R2, R2, 0x654, R3 ;  /* 0x0000065402027816 */ /* 0x000fea0000000003 */
[----:B------:R2:W3:Y:S04]  /*72f0*/  @P0 LDS.128 R148, [R0] ;  /* 0x0000000000940984 */ /* 0x0004e80000000c00 */
[----:B------:R2:W4:Y:S04]  /*7300*/  @P0 LDS.128 R152, [R211+0x10] ;  /* 0x00001000d3980984 */ /* 0x0005280000000c00 */
        /* <DEDUP_REMOVED lines=13> */
.L_x_115:
[----:B------:R-:W-:Y:S05]  /*73e0*/  BSYNC B1 ;  /* 0x0000000000017941 */ /* 0x000fea0003800000 */
.L_x_114:
[----:B--2---:R-:W-:Y:S05]  /*73f0*/  VIADD R0, R80, 0x40 ;  /* 0x0000004050007836 */ /* 0x004fea0000000000 */
[----:B------:R-:W-:Y:S04]  /*7400*/  SHF.R.U32.HI R0, RZ, 0x15, R0 ;  /* 0x00000015ff007819 */ /* 0x000fe80000011600 */
[----:B------:R-:W-:Y:S11]  /*7410*/  LOP3.LUT P0, RZ, R0, 0x3, R173, 0x48, !PT ;  /* 0x0000000300ff7812 */ /* 0x000ff600078048ad */
[----:B------:R-:W-:Y:S02]  /*7420*/  @!UPT UIADD3 URZ, UPT, UPT, URZ, URZ, URZ ;  /* 0x000000fffffff290 */ /* 0x000fe4000fffe0ff */
[----:B------:R-:W-:Y:S05]  /*7430*/  @!P0 BRA `(.L_x_119) ;  /* 0x0000000000408947 */ /* 0x000fea0003800000 */
[----:B------:R-:W2:Y:S01]  /*7440*/  LDCU.64 UR8, c[0x4][0x70] ;  /* 0x01000e00ff0877ac */ /* 0x000ea20008000a00 */
[----:B------:R-:W-:Y:S01]  /*7450*/  MOV R3, 0x0 ;  /* 0x0000000000037802 */ /* 0x000fe20000000f00 */
[----:B------:R-:W-:Y:S02]  /*7460*/  HFMA2 R12, -RZ, RZ, 0, 5.9604644775390625e-08 ;  /* 0x00000001ff0c7431 */ /* 0x000fe400000001ff */
[----:B------:R-:W-:Y:S02]  /*7470*/  IMAD.MOV.U32 R8, RZ, RZ, 0x192 ;  /* 0x00000192ff087424 */ /* 0x000fe400078e00ff */
[----:B------:R-:W-:Y:S01]  /*7480*/  IMAD.MOV.U32 R13, RZ, RZ, RZ ;  /* 0x000000ffff0d7224 */ /* 0x000fe200078e00ff */
[----:B------:R-:W5:Y:S01]  /*7490*/  LDCU.64 UR6, c[0x4][0x78] ;  /* 0x01000f00ff0677ac */ /* 0x000f620008000a00 */
[----:B------:R-:W1:Y:S01]  /*74a0*/  LDC.64 R2, c[0x4][R3] ;  /* 0x0100000003027b82 */ /* 0x000e620000000a00 */
[----:B------:R-:W3:Y:S01]  /*74b0*/  LDCU.64 UR4, c[0x4][0x10] ;  /* 0x01000200ff0477ac */ /* 0x000ee20008000a00 */
[----:B--2---:R-:W-:Y:S01]  /*74c0*/  MOV R5, UR9 ;  /* 0x0000000900057c02 */ /* 0x004fe20008000f00 */
[----:B------:R-:W-:Y:S01]  /*74d0*/  IMAD.U32 R4, RZ, RZ, UR8 ;  /* 0x00000008ff047e24 */ /* 0x000fe2000f8e00ff */
[----:B-----5:R-:W-:Y:S01]  /*74e0*/  MOV R7, UR7 ;  /* 0x0000000700077c02 */ /* 0x020fe20008000f00 */
[----:B------:R-:W-:Y:S01]  /*74f0*/  IMAD.U32 R6, RZ, RZ, UR6 ;  /* 0x00000006ff067e24 */ /* 0x000fe2000f8e00ff */
[----:B---3--:R-:W-:Y:S01]  /*7500*/  MOV R11, UR5 ;  /* 0x00000005000b7c02 */ /* 0x008fe20008000f00 */
[----:B------:R-:W-:Y:S02]  /*7510*/  IMAD.U32 R10, RZ, RZ, UR4 ;  /* 0x00000004ff0a7e24 */ /* 0x000fe4000f8e00ff */
[----:B------:R-:W-:Y:S07]  /*7520*/  LEPC R20, `(.L_x_119) ;  /* 0x000000001014794e */ /* 0x000fee0000000000 */
[----:B-1--4-:R-:W-:Y:S05]  /*7530*/  CALL.ABS.NOINC R2 ;  /* 0x0000000002007343 */ /* 0x012fea0003c00000 */
.L_x_119:
[----:B------:R-:W-:Y:S01]  /*7540*/  ISETP.NE.AND P0, PT, R193, RZ, PT ;  /* 0x000000ffc100720c */ /* 0x000fe20003f05270 */
[----:B------:R-:W-:Y:S05]  /*7550*/  WARPSYNC.ALL ;  /* 0x0000000000007948 */ /* 0x000fea0003800000 */
[----:B------:R-:W-:Y:S01]  /*7560*/  R2UR UR4, R80 ;  /* 0x00000000500472ca */ /* 0x000fe200000e0000 */
[----:B------:R-:W-:Y:S01]  /*7570*/  BSSY.RECONVERGENT B0, `(.L_x_120) ;  /* 0x000011c000007945 */ /* 0x000fe20003800200 */
[----:B---3--:R-:W-:Y:S02]  /*7580*/  F2FP.F16.E5M2.UNPACK_B R11, R149 ;  /* 0x00000095ff0b723e */ /* 0x008fe400020004ff */
[----:B------:R-:W-:Y:S02]  /*7590*/  F2FP.F16.E5M2.UNPACK_B R10, R150 ;  /* 0x00000096ff0a723e */ /* 0x000fe400020004ff */
[----:B------:R-:W-:Y:S01]  /*75a0*/  F2FP.F16.E5M2.UNPACK_B R9, R151 ;  /* 0x00000097ff09723e */ /* 0x000fe200020004ff */
[--C-:B------:R-:W-:Y:S01]  /*75b0*/  HADD2.F32 R83, -RZ, R11.reuse.H0_H0 ;  /* 0x2000000bff537230 */ /* 0x100fe20000004100 */
[----:B----4-:R-:W-:Y:S01]  /*75c0*/  F2FP.F16.E5M2.UNPACK_B R8, R152 ;  /* 0x00000098ff08723e */ /* 0x010fe200020004ff */
[----:B------:R-:W-:Y:S01]  /*75d0*/  HADD2.F32 R84, -RZ, R11.H1_H1 ;  /* 0x3000000bff547230 */ /* 0x000fe20000004100 */
[----:B------:R-:W-:Y:S01]  /*75e0*/  F2FP.F16.E5M2.UNPACK_B R7, R153 ;  /* 0x00000099ff07723e */ /* 0x000fe200020004ff */
[--C-:B------:R-:W-:Y:S01]  /*75f0*/  HADD2.F32 R87, -RZ, R10.reuse.H0_H0 ;  /* 0x2000000aff577230 */ /* 0x100fe20000004100 */
[----:B------:R-:W-:Y:S01]  /*7600*/  F2FP.F16.E5M2.UNPACK_B R6, R154 ;  /* 0x0000009aff06723e */ /* 0x000fe200020004ff */
[----:B------:R-:W-:Y:S01]  /*7610*/  HADD2.F32 R88, -RZ, R10.H1_H1 ;  /* 0x3000000aff587230 */ /* 0x000fe20000004100 */
[----:B------:R-:W-:Y:S01]  /*7620*/  F2FP.F16.E5M2.UNPACK_B R5, R155 ;  /* 0x0000009bff05723e */ /* 0x000fe200020004ff */
[--C-:B------:R-:W-:Y:S01]  /*7630*/  HADD2.F32 R91, -RZ, R9.reuse.H0_H0 ;  /* 0x20000009ff5b7230 */ /* 0x100fe20000004100 */
[----:B-1----:R-:W-:Y:S01]  /*7640*/  F2FP.F16.E5M2.UNPACK_B R4, R156 ;  /* 0x0000009cff04723e */ /* 0x002fe200020004ff */
[----:B------:R-:W-:Y:S01]  /*7650*/  HADD2.F32 R93, -RZ, R9.H1_H1 ;  /* 0x30000009ff5d7230 */ /* 0x000fe20000004100 */
[-C--:B------:R-:W-:Y:S01]  /*7660*/  F2FP.F16.E5M2.UNPACK_B R2, R148.reuse ;  /* 0x00000094ff02723e */ /* 0x080fe200020004ff */
[--C-:B------:R-:W-:Y:S01]  /*7670*/  HADD2.F32 R94, -RZ, R8.reuse.H0_H0 ;  /* 0x20000008ff5e7230 */ /* 0x100fe20000004100 */
[----:B------:R-:W-:Y:S01]  /*7680*/  F2FP.F16.E5M2.UNPACK_B R148, R148.H1 ;  /* 0x00000094ff94723e */ /* 0x000fe200030004ff */
[----:B------:R-:W-:Y:S01]  /*7690*/  HADD2.F32 R97, -RZ, R8.H1_H1 ;  /* 0x30000008ff617230 */ /* 0x000fe20000004100 */
[----:B------:R-:W-:Y:S01]  /*76a0*/  F2FP.F16.E5M2.UNPACK_B R149, R149.H1 ;  /* 0x00000095ff95723e */ /* 0x000fe200030004ff */
[--C-:B------:R-:W-:Y:S01]  /*76b0*/  HADD2.F32 R98, -RZ, R7.reuse.H0_H0 ;  /* 0x20000007ff627230 */ /* 0x100fe20000004100 */
[----:B------:R-:W-:Y:S01]  /*76c0*/  F2FP.F16.E5M2.UNPACK_B R150, R150.H1 ;  /* 0x00000096ff96723e */ /* 0x000fe200030004ff */
[----:B------:R-:W-:Y:S01]  /*76d0*/  HADD2.F32 R101, -RZ, R7.H1_H1 ;  /* 0x30000007ff657230 */ /* 0x000fe20000004100 */
[----:B------:R-:W-:Y:S01]  /*76e0*/  F2FP.F16.E5M2.UNPACK_B R151, R151.H1 ;  /* 0x00000097ff97723e */ /* 0x000fe200030004ff */
[--C-:B------:R-:W-:Y:S01]  /*76f0*/  HADD2.F32 R102, -RZ, R6.reuse.H0_H0 ;  /* 0x20000006ff667230 */ /* 0x100fe20000004100 */
[----:B------:R-:W-:Y:S01]  /*7700*/  IADD3 R195, PT, PT, R195, 0xa0, RZ ;  /* 0x000000a0c3c37810 */ /* 0x000fe20007ffe0ff */
[----:B------:R-:W-:Y:S01]  /*7710*/  HADD2.F32 R105, -RZ, R6.H1_H1 ;  /* 0x30000006ff697230 */ /* 0x000fe20000004100 */
[----:B------:R-:W-:Y:S01]  /*7720*/  F2FP.F16.E5M2.UNPACK_B R138, R163 ;  /* 0x000000a3ff8a723e */ /* 0x000fe200020004ff */
[--C-:B------:R-:W-:Y:S01]  /*7730*/  HADD2.F32 R106, -RZ, R5.reuse.H0_H0 ;  /* 0x20000005ff6a7230 */ /* 0x100fe20000004100 */
[----:B------:R-:W-:Y:S01]  /*7740*/  LOP3.LUT R195, R195, 0xfefffff8, RZ, 0xc0, !PT ;  /* 0xfefffff8c3c37812 */ /* 0x000fe200078ec0ff */
[----:B------:R-:W-:Y:S01]  /*7750*/  HADD2.F32 R109, -RZ, R5.H1_H1 ;  /* 0x30000005ff6d7230 */ /* 0x000fe20000004100 */
[----:B------:R-:W-:Y:S01]  /*7760*/  F2FP.F16.E5M2.UNPACK_B R116, R157 ;  /* 0x0000009dff74723e */ /* 0x000fe200020004ff */
[--C-:B------:R-:W-:Y:S01]  /*7770*/  HADD2.F32 R110, -RZ, R4.reuse.H0_H0 ;  /* 0x20000004ff6e7230 */ /* 0x100fe20000004100 */
[----:B------:R-:W-:Y:S01]  /*7780*/  F2FP.F16.E5M2.UNPACK_B R120, R158 ;  /* 0x0000009eff78723e */ /* 0x000fe200020004ff */
[----:B------:R-:W-:Y:S01]  /*7790*/  HADD2.F32 R113, -RZ, R4.H1_H1 ;  /* 0x30000004ff717230 */ /* 0x000fe20000004100 */
[----:B------:R-:W-:Y:S01]  /*77a0*/  F2FP.F16.E5M2.UNPACK_B R124, R159 ;  /* 0x0000009fff7c723e */ /* 0x000fe200020004ff */
[----:B------:R-:W1:Y:S01]  /*77b0*/  LDTM.x64 R4, tmem[UR4+0x40] ;  /* 0x00004004000479ee */ /* 0x000e620008340000 */
[--C-:B------:R-:W-:Y:S01]  /*77c0*/  HADD2.F32 R0, -RZ, R2.reuse.H0_H0 ;  /* 0x20000002ff007230 */ /* 0x100fe20000004100 */
[----:B------:R-:W-:Y:S01]  /*77d0*/  NOP ;  /* 0x0000000000007918 */ /* 0x000fe20000000000 */
[----:B-1----:R1:W-:Y:S01]  /*77e0*/  SYNCS.ARRIVE.TRANS64.RED.A1T0 RZ, [R195+URZ], RZ ;  /* 0x000000ffc3ff79a7 */ /* 0x0023e200081004ff */
[----:B------:R-:W-:Y:S01]  /*77f0*/  HADD2.F32 R2, -RZ, R2.H1_H1 ;  /* 0x30000002ff027230 */ /* 0x000fe20000004100 */
[----:B------:R-:W-:Y:S01]  /*7800*/  F2FP.F16.E5M2.UNPACK_B R128, R160 ;  /* 0x000000a0ff80723e */ /* 0x000fe200020004ff */
[--C-:B------:R-:W-:Y:S01]  /*7810*/  HADD2.F32 R86, -RZ, R149.reuse.H1_H1 ;  /* 0x30000095ff567230 */ /* 0x100fe20000004100 */
[----:B------:R-:W-:Y:S01]  /*7820*/  F2FP.F16.E5M2.UNPACK_B R132, R161 ;  /* 0x000000a1ff84723e */ /* 0x000fe200020004ff */
[--C-:B------:R-:W-:Y:S01]  /*7830*/  HADD2.F32 R114, -RZ, R116.reuse.H0_H0 ;  /* 0x20000074ff727230 */ /* 0x100fe20000004100 */
[----:B------:R-:W-:Y:S01]  /*7840*/  F2FP.F16.E5M2.UNPACK_B R136, R162 ;  /* 0x000000a2ff88723e */ /* 0x000fe200020004ff */
[----:B------:R-:W-:Y:S01]  /*7850*/  HADD2.F32 R117, -RZ, R116.H1_H1 ;  /* 0x30000074ff757230 */ /* 0x000fe20000004100 */
[----:B------:R-:W-:Y:S01]  /*7860*/  F2FP.F16.E5M2.UNPACK_B R152, R152.H1 ;  /* 0x00000098ff98723e */ /* 0x000fe200030004ff */
        /* <DEDUP_REMOVED lines=12> */
[C---:B------:R-:W-:Y:S01]  /*7930*/  FMUL R4, R78.reuse, R4 ;  /* 0x000000044e047220 */ /* 0x040fe20000400000 */
[C---:B------:R-:W-:Y:S01]  /*7940*/  FMUL R5, R78.reuse, R5 ;  /* 0x000000054e057220 */ /* 0x040fe20000400000 */
[----:B------:R-:W-:Y:S02]  /*7950*/  HADD2.F32 R3, -RZ, R148.H0_H0 ;  /* 0x20000094ff037230 */ /* 0x000fe40000004100 */
        /* <DEDUP_REMOVED lines=9> */
[----:B------:R-:W-:Y:S02]  /*79f0*/  HADD2.F32 R130, -RZ, R132.H0_H0 ;  /* 0x20000084ff827230 */ /* 0x000fe40000004100 */
[C---:B------:R-:W-:Y:S01]  /*7a00*/  FMUL R6, R78.reuse, R6 ;  /* 0x000000064e067220 */ /* 0x040fe20000400000 */
[----:B------:R-:W-:Y:S02]  /*7a10*/  HADD2.F32 R82, -RZ, R148.H1_H1 ;  /* 0x30000094ff527230 */ /* 0x000fe40000004100 */
[C---:B------:R-:W-:Y:S01]  /*7a20*/  FMUL R7, R78.reuse, R7 ;  /* 0x000000074e077220 */ /* 0x040fe20000400000 */
[----:B------:R-:W-:Y:S02]  /*7a30*/  HADD2.F32 R85, -RZ, R149.H0_H0 ;  /* 0x20000095ff557230 */ /* 0x000fe40000004100 */
[C---:B------:R-:W-:Y:S01]  /*7a40*/  FFMA R6, R81.reuse, R3, R6 ;  /* 0x0000000351067223 */ /* 0x040fe20000000006 */
[----:B------:R-:W-:Y:S02]  /*7a50*/  HADD2.F32 R133, -RZ, R132.H1_H1 ;  /* 0x30000084ff857230 */ /* 0x000fe40000004100 */
[C---:B------:R-:W-:Y:S01]  /*7a60*/  FFMA R7, R81.reuse, R82, R7 ;  /* 0x0000005251077223 */ /* 0x040fe20000000007 */
[C---:B------:R-:W-:Y:S01]  /*7a70*/  FFMA R8, R81.reuse, R83, R8 ;  /* 0x0000005351087223 */ /* 0x040fe20000000008 */
[C---:B------:R-:W-:Y:S01]  /*7a80*/  FFMA R9, R81.reuse, R84, R9 ;  /* 0x0000005451097223 */ /* 0x040fe20000000009 */
[--C-:B------:R-:W-:Y:S02]  /*7a90*/  HADD2.F32 R82, -RZ, R138.reuse.H0_H0 ;  /* 0x2000008aff527230 */ /* 0x100fe40000004100 */
[C---:B------:R-:W-:Y:S01]  /*7aa0*/  FMUL R10, R78.reuse, R10 ;  /* 0x0000000a4e0a7220 */ /* 0x040fe20000400000 */
[----:B------:R-:W-:Y:S02]  /*7ab0*/  HADD2.F32 R83, -RZ, R138.H1_H1 ;  /* 0x3000008aff537230 */ /* 0x000fe40000004100 */
[C---:B------:R-:W-:Y:S01]  /*7ac0*/  FMUL R11, R78.reuse, R11 ;  /* 0x0000000b4e0b7220 */ /* 0x040fe20000400000 */
[----:B------:R-:W-:Y:S02]  /*7ad0*/  HADD2.F32 R89, -RZ, R150.H0_H0 ;  /* 0x20000096ff597230 */ /* 0x000fe40000004100 */
[C---:B------:R-:W-:Y:S01]  /*7ae0*/  FFMA R10, R81.reuse, R85, R10 ;  /* 0x00000055510a7223 */ /* 0x040fe2000000000a */
[--C-:B------:R-:W-:Y:S02]  /*7af0*/  HADD2.F32 R134, -RZ, R136.reuse.H0_H0 ;  /* 0x20000088ff867230 */ /* 0x100fe40000004100 */
[C---:B------:R-:W-:Y:S01]  /*7b00*/  FFMA R11, R81.reuse, R86, R11 ;  /* 0x00000056510b7223 */ /* 0x040fe2000000000b */
[C---:B------:R-:W-:Y:S01]  /*7b10*/  FFMA R12, R81.reuse, R87, R12 ;  /* 0x00000057510c7223 */ /* 0x040fe2000000000c */
[----:B------:R-:W-:Y:S01]  /*7b20*/  FFMA R13, R81, R88, R13 ;  /* 0x00000058510d7223 */ /* 0x000fe2000000000d */
[----:B------:R-:W-:Y:S01]  /*7b30*/  F2FP.SATFINITE.E5M2.F32.PACK_AB_MERGE_C R86, R7, R6, RZ ;  /* 0x000000060756723e */ /* 0x000fe200048060ff */
[C---:B------:R-:W-:Y:S01]  /*7b40*/  FMUL R7, R78.reuse, R20 ;  /* 0x000000144e077220 */ /* 0x040fe20000400000 */
[----:B------:R-:W-:Y:S01]  /*7b50*/  F2FP.SATFINITE.E5M2.F32.PACK_AB_MERGE_C R138, R11, R10, RZ ;  /* 0x0000000a0b8a723e */ /* 0x000fe200048060ff */
[C---:B------:R-:W-:Y:S01]  /*7b60*/  FMUL R10, R78.reuse, R21 ;  /* 0x000000154e0a7220 */ /* 0x040fe20000400000 */
[C---:B------:R-:W-:Y:S01]  /*7b70*/  FMUL R21, R78.reuse, R28 ;  /* 0x0000001c4e157220 */ /* 0x040fe20000400000 */
[----:B------:R-:W-:Y:S02]  /*7b80*/  HADD2.F32 R137, -RZ, R136.H1_H1 ;  /* 0x30000088ff897230 */ /* 0x000fe40000004100 */
[C---:B------:R-:W-:Y:S01]  /*7b90*/  FMUL R14, R78.reuse, R14 ;  /* 0x0000000e4e0e7220 */ /* 0x040fe20000400000 */
[----:B------:R-:W-:Y:S02]  /*7ba0*/  HADD2.F32 R90, -RZ, R150.H1_H1 ;  /* 0x30000096ff5a7230 */ /* 0x000fe40000004100 */
[C---:B------:R-:W-:Y:S01]  /*7bb0*/  FMUL R15, R78.reuse, R15 ;  /* 0x0000000f4e0f7220 */ /* 0x040fe20000400000 */
[--C-:B------:R-:W-:Y:S02]  /*7bc0*/  HADD2.F32 R92, -RZ, R151.reuse.H0_H0 ;  /* 0x20000097ff5c7230 */ /* 0x100fe40000004100 */
[C---:B------:R-:W-:Y:S01]  /*7bd0*/  FFMA R14, R81.reuse, R89, R14 ;  /* 0x00000059510e7223 */ /* 0x040fe2000000000e */
[----:B------:R-:W-:Y:S02]  /*7be0*/  HADD2.F32 R95, -RZ, R151.H1_H1 ;  /* 0x30000097ff5f7230 */ /* 0x000fe40000004100 */
[C---:B------:R-:W-:Y:S01]  /*7bf0*/  FFMA R15, R81.reuse, R90, R15 ;  /* 0x0000005a510f7223 */ /* 0x040fe2000000000f */
[C---:B------:R-:W-:Y:S01]  /*7c00*/  FFMA R0, R81.reuse, R91, R0 ;  /* 0x0000005b51007223 */ /* 0x040fe20000000000 */
[----:B------:R-:W-:Y:S01]  /*7c10*/  FFMA R2, R81, R93, R2 ;  /* 0x0000005d51027223 */ /* 0x000fe20000000002 */
[C---:B------:R-:W-:Y:S01]  /*7c20*/  FMUL R3, R78.reuse, R18 ;  /* 0x000000124e037220 */ /* 0x040fe20000400000 */
[C---:B------:R-:W-:Y:S01]  /*7c30*/  FMUL R18, R78.reuse, R25 ;  /* 0x000000194e127220 */ /* 0x040fe20000400000 */
[----:B------:R-:W-:Y:S01]  /*7c40*/  F2FP.SATFINITE.E5M2.F32.PACK_AB_MERGE_C R14, R15, R14, RZ ;  /* 0x0000000e0f0e723e */ /* 0x000fe200048060ff */
[C---:B------:R-:W-:Y:S01]  /*7c50*/  FMUL R25, R78.reuse, R32 ;  /* 0x000000204e197220 */ /* 0x040fe20000400000 */
[C---:B------:R-:W-:Y:S01]  /*7c60*/  FFMA R3, R81.reuse, R92, R3 ;  /* 0x0000005c51037223 */ /* 0x040fe20000000003 */
[C---:B------:R-:W-:Y:S01]  /*7c70*/  FMUL R6, R78.reuse, R19 ;  /* 0x000000134e067220 */ /* 0x040fe20000400000 */
[--C-:B------:R-:W-:Y:S02]  /*7c80*/  HADD2.F32 R96, -RZ, R152.reuse.H0_H0 ;  /* 0x20000098ff607230 */ /* 0x100fe40000004100 */
[C---:B------:R-:W-:Y:S01]  /*7c90*/  FMUL R11, R78.reuse, R22 ;  /* 0x000000164e0b7220 */ /* 0x040fe20000400000 */
[----:B------:R-:W-:Y:S02]  /*7ca0*/  HADD2.F32 R99, -RZ, R152.H1_H1 ;  /* 0x30000098ff637230 */ /* 0x000fe40000004100 */
[C---:B------:R-:W-:Y:S01]  /*7cb0*/  FFMA R6, R81.reuse, R95, R6 ;  /* 0x0000005f51067223 */ /* 0x040fe20000000006 */
[C---:B------:R-:W-:Y:S01]  /*7cc0*/  FFMA R7, R81.reuse, R94, R7 ;  /* 0x0000005e51077223 */ /* 0x040fe20000000007 */
[C---:B------:R-:W-:Y:S01]  /*7cd0*/  FFMA R10, R81.reuse, R97, R10 ;  /* 0x00000061510a7223 */ /* 0x040fe2000000000a */
[C---:B------:R-:W-:Y:S01]  /*7ce0*/  FFMA R11, R81.reuse, R96, R11 ;  /* 0x00000060510b7223 */ /* 0x040fe2000000000b */
[----:B------:R-:W-:Y:S01]  /*7cf0*/  FMUL R22, R78, R29 ;  /* 0x0000001d4e167220 */ /* 0x000fe20000400000 */
[----:B------:R-:W-:Y:S01]  /*7d00*/  F2FP.SATFINITE.E5M2.F32.PACK_AB_MERGE_C R3, R6, R3, RZ ;  /* 0x000000030603723e */ /* 0x000fe200048060ff */
[C---:B------:R-:W-:Y:S01]  /*7d10*/  FMUL R29, R78.reuse, R36 ;  /* 0x000000244e1d7220 */ /* 0x040fe20000400000 */
        /* <DEDUP_REMOVED lines=11> */
[----:B------:R-:W-:Y:S01]  /*7dd0*/  FMUL R20, R78, R27 ;  /* 0x0000001b4e147220 */ /* 0x000fe20000400000 */
[--C-:B------:R-:W-:Y:S01]  /*7de0*/  HADD2.F32 R104, -RZ, R154.reuse.H0_H0 ;  /* 0x2000009aff687230 */ /* 0x100fe20000004100 */
[----:B------:R-:W-:Y:S01]  /*7df0*/  F2FP.SATFINITE.E5M2.F32.PACK_AB_MERGE_C R16, R10, R7, R16 ;  /* 0x000000070a10723e */ /* 0x000fe20004806010 */
[----:B------:R-:W-:Y:S02]  /*7e00*/  HADD2.F32 R107, -RZ, R154.H1_H1 ;  /* 0x3000009aff6b7230 */ /* 0x000fe40000004100 */
[C---:B------:R-:W-:Y:S01]  /*7e10*/  FFMA R20, R81.reuse, R103, R20 ;  /* 0x0000006751147223 */ /* 0x040fe20000000014 */
[C---:B------:R-:W-:Y:S01]  /*7e20*/  FFMA R21, R81.reuse, R102, R21 ;  /* 0x0000006651157223 */ /* 0x040fe20000000015 */
[C---:B------:R-:W-:Y:S01]  /*7e30*/  FFMA R22, R81.reuse, R105, R22 ;  /* 0x0000006951167223 */ /* 0x040fe20000000016 */
[C---:B------:R-:W-:Y:S01]  /*7e40*/  FMUL R23, R78.reuse, R30 ;  /* 0x0000001e4e177220 */ /* 0x040fe20000400000 */
[----:B------:R-:W-:Y:S01]  /*7e50*/  FMUL R30, R78, R37 ;  /* 0x000000254e1e7220 */ /* 0x000fe20000400000 */
[----:B------:R-:W-:Y:S01]  /*7e60*/  F2FP.SATFINITE.E5M2.F32.PACK_AB_MERGE_C R19, R20, R19, RZ ;  /* 0x000000131413723e */ /* 0x000fe200048060ff */
[C---:B------:R-:W-:Y:S01]  /*7e70*/  FMUL R37, R78.reuse, R44 ;  /* 0x0000002c4e257220 */ /* 0x040fe20000400000 */
[C---:B------:R-:W-:Y:S01]  /*7e80*/  FFMA R23, R81.reuse, R104, R23 ;  /* 0x0000006851177223 */ /* 0x040fe20000000017 */
        /* <DEDUP_REMOVED lines=20> */
[----:B------:R-:W-:Y:S01]  /*7fd0*/  F2FP.F16.E5M2.UNPACK_B R159, R159.H1 ;  /* 0x0000009fff9f723e */ /* 0x000fe200030004ff */
[----:B------:R-:W-:Y:S01]  /*7fe0*/  FMUL R38, R78, R45 ;  /* 0x0000002d4e267220 */ /* 0x000fe20000400000 */
[----:B------:R-:W-:Y:S01]  /*7ff0*/  F2FP.SATFINITE.E5M2.F32.PACK_AB_MERGE_C R19, R28, R27, RZ ;  /* 0x0000001b1c13723e */ /* 0x000fe200048060ff */
[----:B------:R-:W-:Y:S01]  /*8000*/  FFMA R31, R81, R112, R31 ;  /* 0x00000070511f7223 */ /* 0x000fe2000000001f */
[C---:B------:R-:W-:Y:S01]  /*8010*/  FMUL R45, R78.reuse, R52 ;  /* 0x000000344e2d7220 */ /* 0x040fe20000400000 */
[C---:B------:R-:W-:Y:S01]  /*8020*/  FMUL R52, R78.reuse, R59 ;  /* 0x0000003b4e347220 */ /* 0x040fe20000400000 */
[----:B------:R-:W-:Y:S01]  /*8030*/  F2FP.F16.E5M2.UNPACK_B R160, R160.H1 ;  /* 0x000000a0ffa0723e */ /* 0x000fe200030004ff */
[C---:B------:R-:W-:Y:S01]  /*8040*/  FMUL R59, R78.reuse, R66 ;  /* 0x000000424e3b7220 */ /* 0x040fe20000400000 */
[----:B------:R-:W-:Y:S01]  /*8050*/  F2FP.SATFINITE.E5M2.F32.PACK_AB_MERGE_C R66, R13, R12, R14 ;  /* 0x0000000c0d42723e */ /* 0x000fe2000480600e */
        /* <DEDUP_REMOVED lines=11> */
[C---:B------:R-:W-:Y:S01]  /*8110*/  FFMA R35, R81.reuse, R116, R35 ;  /* 0x0000007451237223 */ /* 0x040fe20000000023 */
[C---:B------:R-:W-:Y:S01]  /*8120*/  FMUL R36, R78.reuse, R43 ;  /* 0x0000002b4e247220 */ /* 0x040fe20000400000 */
[--C-:B------:R-:W-:Y:S02]  /*8130*/  HADD2.F32 R120, -RZ, R158.reuse.H0_H0 ;  /* 0x2000009eff787230 */ /* 0x100fe40000004100 */
[C---:B------:R-:W-:Y:S01]  /*8140*/  FMUL R39, R78.reuse, R46 ;  /* 0x0000002e4e277220 */ /* 0x040fe20000400000 */
[----:B------:R-:W-:Y:S02]  /*8150*/  HADD2.F32 R123, -RZ, R158.H1_H1 ;  /* 0x3000009eff7b7230 */ /* 0x000fe40000004100 */
        /* <DEDUP_REMOVED lines=8> */
[C---:B------:R-:W-:Y:S01]  /*81e0*/  FFMA R40, R81.reuse, R123, R40 ;  /* 0x0000007b51287223 */ /* 0x040fe20000000028 */
[C---:B------:R-:W-:Y:S01]  /*81f0*/  FMUL R44, R78.reuse, R51 ;  /* 0x000000334e2c7220 */ /* 0x040fe20000400000 */
[C---:B------:R-:W-:Y:S01]  /*8200*/  FFMA R41, R81.reuse, R122, R41 ;  /* 0x0000007a51297223 */ /* 0x040fe20000000029 */
[C---:B------:R-:W-:Y:S01]  /*8210*/  FFMA R42, R81.reuse, R125, R42 ;  /* 0x0000007d512a7223 */ /* 0x040fe2000000002a */
[C---:B------:R-:W-:Y:S01]  /*8220*/  FMUL R46, R78.reuse, R53 ;  /* 0x000000354e2e7220 */ /* 0x040fe20000400000 */
[--C-:B------:R-:W-:Y:S02]  /*8230*/  HADD2.F32 R128, -RZ, R160.reuse.H0_H0 ;  /* 0x200000a0ff807230 */ /* 0x100fe40000004100 */
[C---:B------:R-:W-:Y:S01]  /*8240*/  FMUL R50, R78.reuse, R57 ;  /* 0x000000394e327220 */ /* 0x040fe20000400000 */
[C---:B------:R-:W-:Y:S01]  /*8250*/  FMUL R51, R78.reuse, R58 ;  /* 0x0000003a4e337220 */ /* 0x040fe20000400000 */
[C---:B------:R-:W-:Y:S01]  /*8260*/  FMUL R53, R78.reuse, R60 ;  /* 0x0000003c4e357220 */ /* 0x040fe20000400000 */
[C---:B------:R-:W-:Y:S01]  /*8270*/  FFMA R43, R81.reuse, R124, R43 ;  /* 0x0000007c512b7223 */ /* 0x040fe2000000002b */
[----:B------:R-:W-:Y:S02]  /*8280*/  HADD2.F32 R131, -RZ, R160.H1_H1 ;  /* 0x300000a0ff837230 */ /* 0x000fe40000004100 */
[C---:B------:R-:W-:Y:S01]  /*8290*/  FMUL R47, R78.reuse, R54 ;  /* 0x000000364e2f7220 */ /* 0x040fe20000400000 */
[C---:B------:R-:W-:Y:S01]  /*82a0*/  FMUL R57, R78.reuse, R64 ;  /* 0x000000404e397220 */ /* 0x040fe20000400000 */
[C---:B------:R-:W-:Y:S01]  /*82b0*/  FMUL R58, R78.reuse, R65 ;  /* 0x000000414e3a7220 */ /* 0x040fe20000400000 */
[C---:B------:R-:W-:Y:S01]  /*82c0*/  FMUL R60, R78.reuse, R67 ;  /* 0x000000434e3c7220 */ /* 0x040fe20000400000 */
[----:B------:R-:W-:Y:S01]  /*82d0*/  FFMA R44, R81, R127, R44 ;  /* 0x0000007f512c7223 */ /* 0x000fe2000000002c */
[C---:B------:R-:W-:Y:S01]  /*82e0*/  FMUL R48, R78.reuse, R55 ;  /* 0x000000374e307220 */ /* 0x040fe20000400000 */
[----:B------:R-:W-:Y:S01]  /*82f0*/  F2FP.SATFINITE.E5M2.F32.PACK_AB_MERGE_C R64, R5, R4, R86 ;  /* 0x000000040540723e */ /* 0x000fe20004806056 */
[----:B------:R-:W-:Y:S01]  /*8300*/  FFMA R45, R81, R126, R45 ;  /* 0x0000007e512d7223 */ /* 0x000fe2000000002d */
[----:B------:R-:W-:Y:S01]  /*8310*/  F2FP.SATFINITE.E5M2.F32.PACK_AB_MERGE_C R65, R9, R8, R138 ;  /* 0x000000080941723e */ /* 0x000fe2000480608a */
[----:B------:R-:W-:Y:S01]  /*8320*/  FMUL R49, R78, R56 ;  /* 0x000000384e317220 */ /* 0x000fe20000400000 */
[----:B------:R-:W-:Y:S01]  /*8330*/  F2FP.SATFINITE.E5M2.F32.PACK_AB_MERGE_C R67, R2, R0, R3 ;  /* 0x000000000243723e */ /* 0x000fe20004806003 */
[C---:B------:R-:W-:Y:S01]  /*8340*/  FFMA R46, R81.reuse, R129, R46 ;  /* 0x00000081512e7223 */ /* 0x040fe2000000002e */
[----:B------:R-:W-:Y:S01]  /*8350*/  F2FP.F16.E5M2.UNPACK_B R162, R162.H1 ;  /* 0x000000a2ffa2723e */ /* 0x000fe200030004ff */
[--C-:B------:R-:W-:Y:S02]  /*8360*/  HADD2.F32 R132, -RZ, R161.reuse.H0_H0 ;  /* 0x200000a1ff847230 */ /* 0x100fe40000004100 */
[C---:B------:R-:W-:Y:S01]  /*8370*/  FFMA R47, R81.reuse, R128, R47 ;  /* 0x00000080512f7223 */ /* 0x040fe2000000002f */
[----:B------:R1:W-:Y:S01]  /*8380*/  STS.128 [R172+UR49+0x6200], R64 ;  /* 0x00620040ac007988 */ /* 0x0003e20008000c31 */
[----:B------:R-:W-:Y:S02]  /*8390*/  HADD2.F32 R135, -RZ, R161.H1_H1 ;  /* 0x300000a1ff877230 */ /* 0x000fe40000004100 */
[C---:B------:R-:W-:Y:S01]  /*83a0*/  FFMA R48, R81.reuse, R131, R48 ;  /* 0x0000008351307223 */ /* 0x040fe20000000030 */
[C---:B------:R-:W-:Y:S01]  /*83b0*/  FFMA R49, R81.reuse, R130, R49 ;  /* 0x0000008251317223 */ /* 0x040fe20000000031 */
[----:B------:R-:W-:Y:S01]  /*83c0*/  F2FP.F16.E5M2.UNPACK_B R163, R163.H1 ;  /* 0x000000a3ffa3723e */ /* 0x000fe200030004ff */
[C---:B------:R-:W-:Y:S01]  /*83d0*/  FFMA R50, R81.reuse, R133, R50 ;  /* 0x0000008551327223 */ /* 0x040fe20000000032 */
[----:B------:R-:W-:Y:S01]  /*83e0*/  FMUL R54, R78, R61 ;  /* 0x0000003d4e367220 */ /* 0x000fe20000400000 */
[--C-:B------:R-:W-:Y:S01]  /*83f0*/  HADD2.F32 R136, -RZ, R162.reuse.H0_H0 ;  /* 0x200000a2ff887230 */ /* 0x100fe20000004100 */
[----:B------:R1:W-:Y:S01]  /*8400*/  STS.128 [R197+0x6010], R16 ;  /* 0x00601010c5007388 */ /* 0x0003e20000000c00 */
[----:B------:R-:W-:Y:S01]  /*8410*/  F2FP.SATFINITE.E5M2.F32.PACK_AB_MERGE_C R35, R36, R35, RZ ;  /* 0x000000232423723e */ /* 0x000fe200048060ff */
[C---:B------:R-:W-:Y:S01]  /*8420*/  FFMA R51, R81.reuse, R132, R51 ;  /* 0x0000008451337223 */ /* 0x040fe20000000033 */
[----:B------:R-:W-:Y:S01]  /*8430*/  F2FP.SATFINITE.E5M2.F32.PACK_AB_MERGE_C R39, R40, R39, RZ ;  /* 0x000000272827723e */ /* 0x000fe200048060ff */
[----:B------:R-:W-:Y:S02]  /*8440*/  HADD2.F32 R139, -RZ, R162.H1_H1 ;  /* 0x300000a2ff8b7230 */ /* 0x000fe40000004100 */
[C---:B------:R-:W-:Y:S01]  /*8450*/  FMUL R55, R78.reuse, R62 ;  /* 0x0000003e4e377220 */ /* 0x040fe20000400000 */
[C---:B------:R-:W-:Y:S01]  /*8460*/  FFMA R52, R81.reuse, R135, R52 ;  /* 0x0000008751347223 */ /* 0x040fe20000000034 */
[----:B------:R-:W-:Y:S01]  /*8470*/  FMUL R56, R78, R63 ;  /* 0x0000003f4e387220 */ /* 0x000fe20000400000 */
[C---:B------:R-:W-:Y:S01]  /*8480*/  FFMA R53, R81.reuse, R134, R53 ;  /* 0x0000008651357223 */ /* 0x040fe20000000035 */
[C---:B------:R-:W-:Y:S01]  /*8490*/  FFMA R54, R81.reuse, R137, R54 ;  /* 0x0000008951367223 */ /* 0x040fe20000000036 */
[--C-:B------:R-:W-:Y:S02]  /*84a0*/  HADD2.F32 R84, -RZ, R163.reuse.H0_H0 ;  /* 0x200000a3ff547230 */ /* 0x100fe40000004100 */
[C---:B------:R-:W-:Y:S01]  /*84b0*/  FFMA R55, R81.reuse, R136, R55 ;  /* 0x0000008851377223 */ /* 0x040fe20000000037 */
[----:B------:R-:W-:Y:S02]  /*84c0*/  HADD2.F32 R85, -RZ, R163.H1_H1 ;  /* 0x300000a3ff557230 */ /* 0x000fe40000004100 */
[C---:B------:R-:W-:Y:S01]  /*84d0*/  FFMA R56, R81.reuse, R139, R56 ;  /* 0x0000008b51387223 */ /* 0x040fe20000000038 */
[----:B------:R-:W-:Y:S01]  /*84e0*/  F2FP.SATFINITE.E5M2.F32.PACK_AB_MERGE_C R43, R44, R43, RZ ;  /* 0x0000002b2c2b723e */ /* 0x000fe200048060ff */
[C---:B------:R-:W-:Y:S01]  /*84f0*/  FFMA R57, R81.reuse, R82, R57 ;  /* 0x0000005251397223 */ /* 0x040fe20000000039 */
[C---:B------:R-:W-:Y:S01]  /*8500*/  FFMA R58, R81.reuse, R83, R58 ;  /* 0x00000053513a7223 */ /* 0x040fe2000000003a */
[C---:B------:R-:W-:Y:S01]  /*8510*/  FFMA R59, R81.reuse, R84, R59 ;  /* 0x00000054513b7223 */ /* 0x040fe2000000003b */
[----:B------:R-:W-:Y:S01]  /*8520*/  F2FP.SATFINITE.E5M2.F32.PACK_AB_MERGE_C R33, R34, R33, R35 ;  /* 0x000000212221723e */ /* 0x000fe20004806023 */
[----:B------:R-:W-:Y:S01]  /*8530*/  FFMA R60, R81, R85, R60 ;  /* 0x00000055513c7223 */ /* 0x000fe2000000003c */
[----:B------:R-:W-:Y:S02]  /*8540*/  F2FP.SATFINITE.E5M2.F32.PACK_AB_MERGE_C R32, R30, R29, R32 ;  /* 0x0000001d1e20723e */ /* 0x000fe40004806020 */
        /* <DEDUP_REMOVED lines=11> */
[----:B------:R-:W-:Y:S03]  /*8600*/  IADD3 R76, PT, PT, R76, 0x1, RZ ;  /* 0x000000014c4c7810 */ /* 0x000fe60007ffe0ff */
        /* <DEDUP_REMOVED lines=9> */
[----:B------:R-:W-:Y:S02]  /*86a0*/  UIADD3 UR8, UP0, UPT, UR52, 0x680, URZ ;  /* 0x0000068034087890 */ /* 0x000fe4000ff1e0ff */
[----:B------:R-:W-:Y:S02]  /*86b0*/  UIADD3 UR5, UPT, UPT, UR41, 0x40, URZ ;  /* 0x0000004029057890 */ /* 0x000fe4000fffe0ff */
[----:B------:R-:W-:Y:S02]  /*86c0*/  UIADD3 UR4, UPT, UPT, UR49, 0x6200, URZ ;  /* 0x0000620031047890 */ /* 0x000fe4000fffe0ff */
[----:B------:R-:W-:Y:S01]  /*86d0*/  UIADD3.X UR9, UPT, UPT, URZ, UR53, URZ, UP0, !UPT ;  /* 0x00000035ff097290 */ /* 0x000fe200087fe4ff */
[----:B------:R-:W-:Y:S01]  /*86e0*/  UMOV UR6, UR42 ;  /* 0x0000002a00067c82 */ /* 0x000fe20008000000 */
[----:B------:R-:W-:Y:S07]  /*86f0*/  UMOV UR7, UR36 ;  /* 0x0000002400077c82 */ /* 0x000fee0008000000 */
[----:B------:R2:W-:Y:S01]  /*8700*/  UTMASTG.3D [UR4], [UR8] ;  /* 0x00000004080073b5 */ /* 0x0005e20008010000 */
[----:B------:R0:W-:Y:S01]  /*8710*/  UTMACMDFLUSH ;  /* 0x00000000000079b7 */ /* 0x0001e20000000000 */
[----:B--2---:R-:W-:Y:S04]  /*8720*/  DEPBAR.LE SB0, 0x1 ;  /* 0x000080400000791a */ /* 0x004fe80000000000 */
.L_x_121:
[----:B------:R-:W-:Y:S05]  /*8730*/  BSYNC.RECONVERGENT B0 ;  /* 0x0000000000007941 */ /* 0x000fea0003800200 */
.L_x_120:
[----:B------:R-:W-:Y:S01]  /*8740*/  BAR.SYNC.DEFER_BLOCKING 0x1, 0x80 ;  /* 0x0042000000007b1d */ /* 0x000fe20000010000 */
[----:B------:R-:W-:Y:S01]  /*8750*/  ISETP.NE.AND P2, PT, R194, RZ, PT ;  /* 0x000000ffc200720c */ /* 0x000fe20003f45270 */
[----:B------:R-:W-:Y:S01]  /*8760*/  IMAD.IADD R20, R75, 0x1, R147 ;  /* 0x000000014b147824 */ /* 0x000fe200078e0293 */
[----:B------:R-:W-:Y:S01]  /*8770*/  ISETP.NE.AND P0, PT, R196, 0x2, PT ;  /* 0x00000002c400780c */ /* 0x000fe20003f05270 */
[----:B------:R-:W-:Y:S01]  /*8780*/  IMAD.IADD R21, R77, 0x1, R170 ;  /* 0x000000014d157824 */ /* 0x000fe200078e02aa */
[----:B------:R-:W-:Y:S02]  /*8790*/  ISETP.NE.AND P1, PT, R76, 0x4, PT ;  /* 0x000000044c00780c */ /* 0x000fe40003f25270 */
[----:B------:R-:W-:Y:S02]  /*87a0*/  SEL R3, RZ, 0x1, P0 ;  /* 0x00000001ff037807 */ /* 0x000fe40000000000 */
[----:B------:R-:W-:Y:S02]  /*87b0*/  SEL R0, RZ, 0x1, P1 ;  /* 0x00000001ff007807 */ /* 0x000fe40000800000 */
[----:B------:R-:W-:Y:S02]  /*87c0*/  LOP3.LUT R182, R182, R3, RZ, 0x3c, !PT ;  /* 0x00000003b6b67212 */ /* 0x000fe400078e3cff */
[----:B------:R-:W-:Y:S02]  /*87d0*/  LOP3.LUT R183, R183, R0, RZ, 0x3c, !PT ;  /* 0x00000000b7b77212 */ /* 0x000fe400078e3cff */
[----:B------:R-:W-:Y:S02]  /*87e0*/  @P2 R2UR UR36, R179 ;  /* 0x00000000b32422ca */ /* 0x000fe400000e0000 */
[----:B------:R-:W-:Y:S02]  /*87f0*/  SEL R196, R196, RZ, P0 ;  /* 0x000000ffc4c47207 */ /* 0x000fe40000000000 */
[----:B------:R-:W-:Y:S01]  /*8800*/  SEL R76, R76, RZ, P1 ;  /* 0x000000ff4c4c7207 */ /* 0x000fe20000800000 */
[----:B------:R-:W-:Y:S10]  /*8810*/  @P2 BRA `(.L_x_122) ;  /* 0xffffffc400c02947 */ /* 0x000ff4000383ffff */
[----:B------:R-:W-:Y:S05]  /*8820*/  EXIT ;  /* 0x000000000000794d */ /* 0x000fea0003800000 */
.L_x_24:
[----:B--2---:R2:W4:Y:S02]  /*8830*/  SYNCS.PHASECHK.TRANS64.TRYWAIT P0, [R3+URZ+0xd0], R2 ;  /* 0x0000d002030075a7 */ /* 0x00452400080011ff */
[----:B----4-:R-:W-:Y:S05]  /*8840*/  @!P0 NANOSLEEP.SYNCS 0x989680 ;  /* 0x009896800000895d */ /* 0x010fea0003900000 */
[----:B------:R-:W4:Y:S02]  /*8850*/  @!P0 SYNCS.PHASECHK.TRANS64 P0, [R3+URZ+0xd0], R2 ;  /* 0x0000d002030085a7 */ /* 0x000f2400080010ff */
[----:B----4-:R-:W-:Y:S05]  /*8860*/  @!P0 BRA `(.L_x_24) ;  /* 0xfffffffc00f08947 */ /* 0x010fea000383ffff */
[----:B------:R-:W-:Y:S05]  /*8870*/  BRA `(.L_x_123) ;  /* 0xffffff8c00cc7947 */ /* 0x000fea000383ffff */
.L_x_27:
[----:B-1----:R-:W-:-:S07]  /*8880*/  MOV R2, UR33 ;  /* 0x0000002100027c02 */ /* 0x002fce0008000f00 */
.L_x_124:
[----:B-1----:R1:W2:Y:S02]  /*8890*/  SYNCS.PHASECHK.TRANS64.TRYWAIT P0, [R2+URZ+0x18], R5 ;  /* 0x00001805020075a7 */ /* 0x0022a400080011ff */
[----:B--2---:R-:W-:Y:S05]  /*88a0*/  @!P0 NANOSLEEP.SYNCS 0x989680 ;  /* 0x009896800000895d */ /* 0x004fea0003900000 */
[----:B------:R-:W2:Y:S02]  /*88b0*/  @!P0 SYNCS.PHASECHK.TRANS64 P0, [R2+URZ+0x18], R5 ;  /* 0x00001805020085a7 */ /* 0x000ea400080010ff */
[----:B--2---:R-:W-:Y:S05]  /*88c0*/  @!P0 BRA `(.L_x_124) ;  /* 0xfffffffc00f08947 */ /* 0x004fea000383ffff */
[----:B------:R-:W-:Y:S05]  /*88d0*/  BRA `(.L_x_26) ;  /* 0xffffff9000347947 */ /* 0x000fea000383ffff */
.L_x_34:
[----:B-1----:R-:W-:-:S07]  /*88e0*/  MOV R2, UR17 ;  /* 0x0000001100027c02 */ /* 0x002fce0008000f00 */
.L_x_125:
[----:B-1----:R1:W2:Y:S02]  /*88f0*/  SYNCS.PHASECHK.TRANS64.TRYWAIT P0, [R2+URZ+0x18], R5 ;  /* 0x00001805020075a7 */ /* 0x0022a400080011ff */
[----:B--2---:R-:W-:Y:S05]  /*8900*/  @!P0 NANOSLEEP.SYNCS 0x989680 ;  /* 0x009896800000895d */ /* 0x004fea0003900000 */
[----:B------:R-:W2:Y:S02]  /*8910*/  @!P0 SYNCS.PHASECHK.TRANS64 P0, [R2+URZ+0x18], R5 ;  /* 0x00001805020085a7 */ /* 0x000ea400080010ff */
[----:B--2---:R-:W-:Y:S05]  /*8920*/  @!P0 BRA `(.L_x_125) ;  /* 0xfffffffc00f08947 */ /* 0x004fea000383ffff */
[----:B------:R-:W-:Y:S05]  /*8930*/  BRA `(.L_x_33) ;  /* 0xffffff9000f07947 */ /* 0x000fea000383ffff */
.L_x_39:
[----:B-1----:R1:W2:Y:S02]  /*8940*/  SYNCS.PHASECHK.TRANS64.TRYWAIT P0, [R2+URZ+0x60], R3 ;  /* 0x00006003020075a7 */ /* 0x0022a400080011ff */
[----:B--2---:R-:W-:Y:S05]  /*8950*/  @!P0 NANOSLEEP.SYNCS 0x989680 ;  /* 0x009896800000895d */ /* 0x004fea0003900000 */
[----:B------:R-:W2:Y:S02]  /*8960*/  @!P0 SYNCS.PHASECHK.TRANS64 P0, [R2+URZ+0x60], R3 ;  /* 0x00006003020085a7 */ /* 0x000ea400080010ff */
[----:B--2---:R-:W-:Y:S05]  /*8970*/  @!P0 BRA `(.L_x_39) ;  /* 0xfffffffc00f08947 */ /* 0x004fea000383ffff */
[----:B------:R-:W-:Y:S05]  /*8980*/  BRA `(.L_x_126) ;  /* 0xffffff9400947947 */ /* 0x000fea000383ffff */
.L_x_43:
[----:B---3--:R-:W-:-:S07]  /*8990*/  MOV R0, UR5 ;  /* 0x0000000500007c02 */ /* 0x008fce0008000f00 */
.L_x_127:
[----:B-1----:R1:W2:Y:S02]  /*89a0*/  SYNCS.PHASECHK.TRANS64.TRYWAIT P0, [R0+URZ], R3 ;  /* 0x00000003000075a7 */ /* 0x0022a400080011ff */
[----:B--2---:R-:W-:Y:S05]  /*89b0*/  @!P0 NANOSLEEP.SYNCS 0x989680 ;  /* 0x009896800000895d */ /* 0x004fea0003900000 */
[----:B------:R-:W2:Y:S02]  /*89c0*/  @!P0 SYNCS.PHASECHK.TRANS64 P0, [R0+URZ], R3 ;  /* 0x00000003000085a7 */ /* 0x000ea400080010ff */
[----:B--2---:R-:W-:Y:S05]  /*89d0*/  @!P0 BRA `(.L_x_127) ;  /* 0xfffffffc00f08947 */ /* 0x004fea000383ffff */
[----:B------:R-:W-:Y:S05]  /*89e0*/  BRA `(.L_x_128) ;  /* 0xffffff9c00047947 */ /* 0x000fea000383ffff */
.L_x_44:
[----:B---3--:R-:W-:-:S07]  /*89f0*/  MOV R0, UR5 ;  /* 0x0000000500007c02 */ /* 0x008fce0008000f00 */
.L_x_129:
[----:B-1----:R1:W2:Y:S02]  /*8a00*/  SYNCS.PHASECHK.TRANS64.TRYWAIT P0, [R0+URZ], R3 ;  /* 0x00000003000075a7 */ /* 0x0022a400080011ff */
[----:B--2---:R-:W-:Y:S05]  /*8a10*/  @!P0 NANOSLEEP.SYNCS 0x989680 ;  /* 0x009896800000895d */ /* 0x004fea0003900000 */
[----:B------:R-:W2:Y:S02]  /*8a20*/  @!P0 SYNCS.PHASECHK.TRANS64 P0, [R0+URZ], R3 ;  /* 0x00000003000085a7 */ /* 0x000ea400080010ff */
[----:B--2---:R-:W-:Y:S05]  /*8a30*/  @!P0 BRA `(.L_x_129) ;  /* 0xfffffffc00f08947 */ /* 0x004fea000383ffff */
[----:B------:R-:W-:Y:S05]  /*8a40*/  BRA `(.L_x_130) ;  /* 0xffffff9c00107947 */ /* 0x000fea000383ffff */
.L_x_47:
[----:B-1----:R1:W2:Y:S02]  /*8a50*/  SYNCS.PHASECHK.TRANS64.TRYWAIT P0, [R0+URZ+0xc0], R5 ;  /* 0x0000c005000075a7 */ /* 0x0022a400080011ff */
[----:B--2---:R-:W-:Y:S05]  /*8a60*/  @!P0 NANOSLEEP.SYNCS 0x989680 ;  /* 0x009896800000895d */ /* 0x004fea0003900000 */
[----:B------:R-:W2:Y:S02]  /*8a70*/  @!P0 SYNCS.PHASECHK.TRANS64 P0, [R0+URZ+0xc0], R5 ;  /* 0x0000c005000085a7 */ /* 0x000ea400080010ff */
[----:B--2---:R-:W-:Y:S05]  /*8a80*/  @!P0 BRA `(.L_x_47) ;  /* 0xfffffffc00f08947 */ /* 0x004fea000383ffff */
[----:B------:R-:W-:Y:S05]  /*8a90*/  BRA `(.L_x_131) ;  /* 0xffffff9c00707947 */ /* 0x000fea000383ffff */
.L_x_48:
[----:B------:R-:W-:-:S07]  /*8aa0*/  MOV R0, UR5 ;  /* 0x0000000500007c02 */ /* 0x000fce0008000f00 */
.L_x_132:
[----:B-1----:R1:W2:Y:S02]  /*8ab0*/  SYNCS.PHASECHK.TRANS64.TRYWAIT P0, [R0+URZ+0x70], R7 ;  /* 0x00007007000075a7 */ /* 0x0022a400080011ff */
[----:B--2---:R-:W-:Y:S05]  /*8ac0*/  @!P0 NANOSLEEP.SYNCS 0x989680 ;  /* 0x009896800000895d */ /* 0x004fea0003900000 */
[----:B------:R-:W2:Y:S02]  /*8ad0*/  @!P0 SYNCS.PHASECHK.TRANS64 P0, [R0+URZ+0x70], R7 ;  /* 0x00007007000085a7 */ /* 0x000ea400080010ff */
[----:B--2---:R-:W-:Y:S05]  /*8ae0*/  @!P0 BRA `(.L_x_132) ;  /* 0xfffffffc00f08947 */ /* 0x004fea000383ffff */
[----:B------:R-:W-:Y:S05]  /*8af0*/  BRA `(.L_x_133) ;  /* 0xffffff9c00807947 */ /* 0x000fea000383ffff */
.L_x_49:
[----:B-1----:R1:W2:Y:S02]  /*8b00*/  SYNCS.PHASECHK.TRANS64.TRYWAIT P1, [R0+URZ+0x60], R5 ;  /* 0x00006005000075a7 */ /* 0x0022a400080211ff */
[----:B--2---:R-:W-:Y:S05]  /*8b10*/  @!P1 NANOSLEEP.SYNCS 0x989680 ;  /* 0x009896800000995d */ /* 0x004fea0003900000 */
[----:B------:R-:W2:Y:S02]  /*8b20*/  @!P1 SYNCS.PHASECHK.TRANS64 P1, [R0+URZ+0x60], R5 ;  /* 0x00006005000095a7 */ /* 0x000ea400080210ff */
[----:B--2---:R-:W-:Y:S05]  /*8b30*/  @!P1 BRA `(.L_x_49) ;  /* 0xfffffffc00f09947 */ /* 0x004fea000383ffff */
[----:B------:R-:W-:Y:S05]  /*8b40*/  BRA `(.L_x_134) ;  /* 0xffffff9c00b07947 */ /* 0x000fea000383ffff */
.L_x_52:
[----:B------:R-:W-:-:S07]  /*8b50*/  MOV R0, UR5 ;  /* 0x0000000500007c02 */ /* 0x000fce0008000f00 */
.L_x_135:
[----:B-1----:R1:W2:Y:S02]  /*8b60*/  SYNCS.PHASECHK.TRANS64.TRYWAIT P0, [R0+URZ+0x70], R3 ;  /* 0x00007003000075a7 */ /* 0x0022a400080011ff */
[----:B--2---:R-:W-:Y:S05]  /*8b70*/  @!P0 NANOSLEEP.SYNCS 0x989680 ;  /* 0x009896800000895d */ /* 0x004fea0003900000 */
[----:B------:R-:W2:Y:S02]  /*8b80*/  @!P0 SYNCS.PHASECHK.TRANS64 P0, [R0+URZ+0x70], R3 ;  /* 0x00007003000085a7 */ /* 0x000ea400080010ff */
[----:B--2---:R-:W-:Y:S05]  /*8b90*/  @!P0 BRA `(.L_x_135) ;  /* 0xfffffffc00f08947 */ /* 0x004fea000383ffff */
[----:B------:R-:W-:Y:S05]  /*8ba0*/  BRA `(.L_x_51) ;  /* 0xffffffa000047947 */ /* 0x000fea000383ffff */
.L_x_61:
[----:B-1----:R-:W-:-:S04]  /*8bb0*/  MOV R4, UR6 ;  /* 0x0000000600047c02 */ /* 0x002fc80008000f00 */
[----:B------:R1:W2:Y:S03]  /*8bc0*/  SYNCS.PHASECHK.TRANS64.TRYWAIT P0, [R4+URZ+0x8], R5 ;  /* 0x00000805040075a7 */ /* 0x0002a600080011ff */
[----:B--2---:R-:W-:Y:S05]  /*8bd0*/  @!P0 NANOSLEEP.SYNCS 0x989680 ;  /* 0x009896800000895d */ /* 0x004fea0003900000 */
[----:B------:R-:W2:Y:S02]  /*8be0*/  @!P0 SYNCS.PHASECHK.TRANS64 P0, [R4+URZ+0x8], R5 ;  /* 0x00000805040085a7 */ /* 0x000ea400080010ff */
[----:B--2---:R-:W-:Y:S05]  /*8bf0*/  @!P0 BRA `(.L_x_61) ;  /* 0xfffffffc00ec8947 */ /* 0x004fea000383ffff */
[----:B------:R-:W-:Y:S05]  /*8c00*/  BRA `(.L_x_60) ;  /* 0xffffffa000b87947 */ /* 0x000fea000383ffff */
.L_x_63:
[----:B------:R-:W-:Y:S01]  /*8c10*/  BSSY B0, `(.L_x_136) ;  /* 0x0000006000007945 */ /* 0x000fe20003800000 */
[----:B------:R-:W-:-:S07]  /*8c20*/  MOV R15, 0xffffffff ;  /* 0xffffffff000f7802 */ /* 0x000fce0000000f00 */
[----:B-1---5:R-:W-:Y:S05]  /*8c30*/  WARPSYNC.COLLECTIVE R15, `(.L_x_137) ;  /* 0x000000000f0c7348 */ /* 0x022fea0003c00000 */
[----:B------:R-:W-:Y:S02]  /*8c40*/  ELECT P6, UR79, PT ;  /* 0x00000000004f782f */ /* 0x000fe400038c0000 */
[----:B------:R-:W-:Y:S01]  /*8c50*/  MOV R14, UR79 ;  /* 0x0000004f000e7c02 */ /* 0x000fe20008000f00 */
[----:B-1---5:R-:W-:Y:S10]  /*8c60*/  ENDCOLLECTIVE ;  /* 0x000000000000791b */ /* 0x022ff40003800000 */
.L_x_137:
[----:B------:R-:W-:Y:S05]  /*8c70*/  BSYNC B0 ;  /* 0x0000000000007941 */ /* 0x000fea0003800000 */
.L_x_136:
[----:B------:R-:W-:Y:S05]  /*8c80*/  BRA `(.L_x_138) ;  /* 0xffffffa000e87947 */ /* 0x000fea000383ffff */
.L_x_65:
[----:B-1----:R-:W-:-:S04]  /*8c90*/  MOV R2, UR6 ;  /* 0x0000000600027c02 */ /* 0x002fc80008000f00 */
[----:B------:R1:W2:Y:S03]  /*8ca0*/  SYNCS.PHASECHK.TRANS64.TRYWAIT P0, [R2+URZ+0x8], R3 ;  /* 0x00000803020075a7 */ /* 0x0002a600080011ff */
[----:B--2---:R-:W-:Y:S05]  /*8cb0*/  @!P0 NANOSLEEP.SYNCS 0x989680 ;  /* 0x009896800000895d */ /* 0x004fea0003900000 */
[----:B------:R-:W2:Y:S02]  /*8cc0*/  @!P0 SYNCS.PHASECHK.TRANS64 P0, [R2+URZ+0x8], R3 ;  /* 0x00000803020085a7 */ /* 0x000ea400080010ff */
[----:B--2---:R-:W-:Y:S05]  /*8cd0*/  @!P0 BRA `(.L_x_65) ;  /* 0xfffffffc00ec8947 */ /* 0x004fea000383ffff */
[----:B------:R-:W-:Y:S05]  /*8ce0*/  BRA `(.L_x_64) ;  /* 0xffffffa000ec7947 */ /* 0x000fea000383ffff */
.L_x_66:
[----:B-1----:R1:W2:Y:S02]  /*8cf0*/  SYNCS.PHASECHK.TRANS64.TRYWAIT P0, [R0+URZ+0x60], R5 ;  /* 0x00006005000075a7 */ /* 0x0022a400080011ff */
[----:B--2---:R-:W-:Y:S05]  /*8d00*/  @!P0 NANOSLEEP.SYNCS 0x989680 ;  /* 0x009896800000895d */ /* 0x004fea0003900000 */
[----:B------:R-:W2:Y:S02]  /*8d10*/  @!P0 SYNCS.PHASECHK.TRANS64 P0, [R0+URZ+0x60], R5 ;  /* 0x00006005000085a7 */ /* 0x000ea400080010ff */
[----:B--2---:R-:W-:Y:S05]  /*8d20*/  @!P0 BRA `(.L_x_66) ;  /* 0xfffffffc00f08947 */ /* 0x004fea000383ffff */
[----:B------:R-:W-:Y:S05]  /*8d30*/  BRA `(.L_x_139) ;  /* 0xffffffa400c87947 */ /* 0x000fea000383ffff */
.L_x_68:
[----:B------:R-:W-:-:S07]  /*8d40*/  MOV R0, UR10 ;  /* 0x0000000a00007c02 */ /* 0x000fce0008000f00 */
.L_x_140:
[----:B-1----:R1:W2:Y:S02]  /*8d50*/  SYNCS.PHASECHK.TRANS64.TRYWAIT P0, [R0+URZ+0xa0], R5 ;  /* 0x0000a005000075a7 */ /* 0x0022a400080011ff */
[----:B--2---:R-:W-:Y:S05]  /*8d60*/  @!P0 NANOSLEEP.SYNCS 0x989680 ;  /* 0x009896800000895d */ /* 0x004fea0003900000 */
[----:B------:R-:W2:Y:S02]  /*8d70*/  @!P0 SYNCS.PHASECHK.TRANS64 P0, [R0+URZ+0xa0], R5 ;  /* 0x0000a005000085a7 */ /* 0x000ea400080010ff */
[----:B--2---:R-:W-:Y:S05]  /*8d80*/  @!P0 BRA `(.L_x_140) ;  /* 0xfffffffc00f08947 */ /* 0x004fea000383ffff */
[----:B------:R-:W-:Y:S05]  /*8d90*/  BRA `(.L_x_141) ;  /* 0xffffffa800147947 */ /* 0x000fea000383ffff */
.L_x_71:
[----:B------:R-:W-:Y:S07]  /*8da0*/  MOV R0, UR9 ;  /* 0x0000000900007c02 */ /* 0x000fee0008000f00 */
.L_x_142:
[----:B-1----:R1:W2:Y:S02]  /*8db0*/  SYNCS.PHASECHK.TRANS64.TRYWAIT P0, [R0+URZ], R5 ;  /* 0x00000005000075a7 */ /* 0x0022a400080011ff */
[----:B--2---:R-:W-:Y:S05]  /*8dc0*/  @!P0 NANOSLEEP.SYNCS 0x989680 ;  /* 0x009896800000895d */ /* 0x004fea0003900000 */
[----:B------:R-:W2:Y:S02]  /*8dd0*/  @!P0 SYNCS.PHASECHK.TRANS64 P0, [R0+URZ], R5 ;  /* 0x00000005000085a7 */ /* 0x000ea400080010ff */
[----:B--2---:R-:W-:Y:S05]  /*8de0*/  @!P0 BRA `(.L_x_142) ;  /* 0xfffffffc00f08947 */ /* 0x004fea000383ffff */
[----:B------:R-:W-:Y:S05]  /*8df0*/  BRA `(.L_x_70) ;  /* 0xffffffa800287947 */ /* 0x000fea000383ffff */
.L_x_75:
[----:B-1----:R-:W-:-:S07]  /*8e00*/  MOV R0, UR7 ;  /* 0x0000000700007c02 */ /* 0x002fce0008000f00 */
.L_x_143:
[----:B-1----:R1:W2:Y:S02]  /*8e10*/  SYNCS.PHASECHK.TRANS64.TRYWAIT P0, [R0+URZ], R3 ;  /* 0x00000003000075a7 */ /* 0x0022a400080011ff */
[----:B--2---:R-:W-:Y:S05]  /*8e20*/  @!P0 NANOSLEEP.SYNCS 0x989680 ;  /* 0x009896800000895d */ /* 0x004fea0003900000 */
[----:B------:R-:W2:Y:S02]  /*8e30*/  @!P0 SYNCS.PHASECHK.TRANS64 P0, [R0+URZ], R3 ;  /* 0x00000003000085a7 */ /* 0x000ea400080010ff */
[----:B--2---:R-:W-:Y:S05]  /*8e40*/  @!P0 BRA `(.L_x_143) ;  /* 0xfffffffc00f08947 */ /* 0x004fea000383ffff */
[----:B------:R-:W-:Y:S05]  /*8e50*/  BRA `(.L_x_144) ;  /* 0xffffffa800f47947 */ /* 0x000fea000383ffff */
.L_x_76:
[----:B------:R-:W-:-:S07]  /*8e60*/  MOV R0, UR7 ;  /* 0x0000000700007c02 */ /* 0x000fce0008000f00 */
.L_x_145:
[----:B-1----:R1:W2:Y:S02]  /*8e70*/  SYNCS.PHASECHK.TRANS64.TRYWAIT P0, [R0+URZ], R3 ;  /* 0x00000003000075a7 */ /* 0x0022a400080011ff */
[----:B--2---:R-:W-:Y:S05]  /*8e80*/  @!P0 NANOSLEEP.SYNCS 0x989680 ;  /* 0x009896800000895d */ /* 0x004fea0003900000 */
[----:B------:R-:W2:Y:S02]  /*8e90*/  @!P0 SYNCS.PHASECHK.TRANS64 P0, [R0+URZ], R3 ;  /* 0x00000003000085a7 */ /* 0x000ea400080010ff */
[----:B--2---:R-:W-:Y:S05]  /*8ea0*/  @!P0 BRA `(.L_x_145) ;  /* 0xfffffffc00f08947 */ /* 0x004fea000383ffff */
[----:B------:R-:W-:Y:S05]  /*8eb0*/  BRA `(.L_x_146) ;  /* 0xffffffac00007947 */ /* 0x000fea000383ffff */
.L_x_77:
[----:B------:R-:W-:-:S07]  /*8ec0*/  MOV R0, UR7 ;  /* 0x0000000700007c02 */ /* 0x000fce0008000f00 */
.L_x_147:
[----:B-1----:R1:W2:Y:S02]  /*8ed0*/  SYNCS.PHASECHK.TRANS64.TRYWAIT P0, [R0+URZ], R3 ;  /* 0x00000003000075a7 */ /* 0x0022a400080011ff */
[----:B--2---:R-:W-:Y:S05]  /*8ee0*/  @!P0 NANOSLEEP.SYNCS 0x989680 ;  /* 0x009896800000895d */ /* 0x004fea0003900000 */
[----:B------:R-:W2:Y:S02]  /*8ef0*/  @!P0 SYNCS.PHASECHK.TRANS64 P0, [R0+URZ], R3 ;  /* 0x00000003000085a7 */ /* 0x000ea400080010ff */
[----:B--2---:R-:W-:Y:S05]  /*8f00*/  @!P0 BRA `(.L_x_147) ;  /* 0xfffffffc00f08947 */ /* 0x004fea000383ffff */
[----:B------:R-:W-:Y:S05]  /*8f10*/  BRA `(.L_x_148) ;  /* 0xffffffac000c7947 */ /* 0x000fea000383ffff */
.L_x_80:
[----:B------:R-:W-:-:S07]  /*8f20*/  MOV R0, UR8 ;  /* 0x0000000800007c02 */ /* 0x000fce0008000f00 */
.L_x_149:
[----:B-1----:R1:W2:Y:S02]  /*8f30*/  SYNCS.PHASECHK.TRANS64.TRYWAIT P1, [R0+URZ+0xe0], R3 ;  /* 0x0000e003000075a7 */ /* 0x0022a400080211ff */
[----:B--2---:R-:W-:Y:S05]  /*8f40*/  @!P1 NANOSLEEP.SYNCS 0x989680 ;  /* 0x009896800000995d */ /* 0x004fea0003900000 */
[----:B------:R-:W2:Y:S02]  /*8f50*/  @!P1 SYNCS.PHASECHK.TRANS64 P1, [R0+URZ+0xe0], R3 ;  /* 0x0000e003000095a7 */ /* 0x000ea400080210ff */
[----:B--2---:R-:W-:Y:S05]  /*8f60*/  @!P1 BRA `(.L_x_149) ;  /* 0xfffffffc00f09947 */ /* 0x004fea000383ffff */
[----:B------:R-:W-:Y:S05]  /*8f70*/  BRA `(.L_x_150) ;  /* 0xffffffac00587947 */ /* 0x000fea000383ffff */
.L_x_85:
[----:B--2---:R2:W4:Y:S02]  /*8f80*/  SYNCS.PHASECHK.TRANS64.TRYWAIT P0, [R0+URZ+0x60], R3 ;  /* 0x00006003000075a7 */ /* 0x00452400080011ff */
[----:B----4-:R-:W-:Y:S05]  /*8f90*/  @!P0 NANOSLEEP.SYNCS 0x989680 ;  /* 0x009896800000895d */ /* 0x010fea0003900000 */
[----:B------:R-:W4:Y:S02]  /*8fa0*/  @!P0 SYNCS.PHASECHK.TRANS64 P0, [R0+URZ+0x60], R3 ;  /* 0x00006003000085a7 */ /* 0x000f2400080010ff */
[----:B----4-:R-:W-:Y:S05]  /*8fb0*/  @!P0 BRA `(.L_x_85) ;  /* 0xfffffffc00f08947 */ /* 0x010fea000383ffff */
[----:B------:R-:W-:Y:S05]  /*8fc0*/  BRA `(.L_x_151) ;  /* 0xffffffb000647947 */ /* 0x000fea000383ffff */
.L_x_88:
[----:B------:R-:W-:Y:S07]  /*8fd0*/  MOV R0, UR6 ;  /* 0x0000000600007c02 */ /* 0x000fee0008000f00 */
.L_x_152:
[----:B--2---:R2:W4:Y:S02]  /*8fe0*/  SYNCS.PHASECHK.TRANS64.TRYWAIT P0, [R0+URZ+0x58], R3 ;  /* 0x00005803000075a7 */ /* 0x00452400080011ff */
[----:B----4-:R-:W-:Y:S05]  /*8ff0*/  @!P0 NANOSLEEP.SYNCS 0x989680 ;  /* 0x009896800000895d */ /* 0x010fea0003900000 */
[----:B------:R-:W4:Y:S02]  /*9000*/  @!P0 SYNCS.PHASECHK.TRANS64 P0, [R0+URZ+0x58], R3 ;  /* 0x00005803000085a7 */ /* 0x000f2400080010ff */
[----:B----4-:R-:W-:Y:S05]  /*9010*/  @!P0 BRA `(.L_x_152) ;  /* 0xfffffffc00f08947 */ /* 0x010fea000383ffff */
[----:B------:R-:W-:Y:S05]  /*9020*/  BRA `(.L_x_87) ;  /* 0xffffffb400447947 */ /* 0x000fea000383ffff */
.L_x_91:
[----:B--2---:R-:W-:Y:S07]  /*9030*/  MOV R3, UR6 ;  /* 0x0000000600037c02 */ /* 0x004fee0008000f00 */
.L_x_153:
[----:B-1----:R1:W2:Y:S02]  /*9040*/  SYNCS.PHASECHK.TRANS64.TRYWAIT P0, [R3+URZ+0x40], R12 ;  /* 0x0000400c030075a7 */ /* 0x0022a400080011ff */
[----:B--2---:R-:W-:Y:S05]  /*9050*/  @!P0 NANOSLEEP.SYNCS 0x989680 ;  /* 0x009896800000895d */ /* 0x004fea0003900000 */
[----:B------:R-:W2:Y:S02]  /*9060*/  @!P0 SYNCS.PHASECHK.TRANS64 P0, [R3+URZ+0x40], R12 ;  /* 0x0000400c030085a7 */ /* 0x000ea400080010ff */
[----:B--2---:R-:W-:Y:S05]  /*9070*/  @!P0 BRA `(.L_x_153) ;  /* 0xfffffffc00f08947 */ /* 0x004fea000383ffff */
[----:B------:R-:W-:Y:S05]  /*9080*/  BRA `(.L_x_154) ;  /* 0xffffffb400bc7947 */ /* 0x000fea000383ffff */
.L_x_92:
[----:B------:R-:W-:Y:S07]  /*9090*/  MOV R3, UR6 ;  /* 0x0000000600037c02 */ /* 0x000fee0008000f00 */
.L_x_155:
[----:B-1----:R1:W2:Y:S02]  /*90a0*/  SYNCS.PHASECHK.TRANS64.TRYWAIT P0, [R3+URZ+0x48], R12 ;  /* 0x0000480c030075a7 */ /* 0x0022a400080011ff */
[----:B--2---:R-:W-:Y:S05]  /*90b0*/  @!P0 NANOSLEEP.SYNCS 0x989680 ;  /* 0x009896800000895d */ /* 0x004fea0003900000 */
[----:B------:R-:W2:Y:S02]  /*90c0*/  @!P0 SYNCS.PHASECHK.TRANS64 P0, [R3+URZ+0x48], R12 ;  /* 0x0000480c030085a7 */ /* 0x000ea400080010ff */
[----:B--2---:R-:W-:Y:S05]  /*90d0*/  @!P0 BRA `(.L_x_155) ;  /* 0xfffffffc00f08947 */ /* 0x004fea000383ffff */
[----:B------:R-:W-:Y:S05]  /*90e0*/  BRA `(.L_x_156) ;  /* 0xffffffb8003c7947 */ /* 0x000fea000383ffff */
.L_x_94:
[----:B------:R-:W-:-:S07]  /*90f0*/  MOV R0, UR6 ;  /* 0x0000000600007c02 */ /* 0x000fce0008000f00 */
.L_x_157:
[----:B-1----:R1:W4:Y:S02]  /*9100*/  SYNCS.PHASECHK.TRANS64.TRYWAIT P0, [R0+URZ+0x40], R3 ;  /* 0x00004003000075a7 */ /* 0x00232400080011ff */
[----:B----4-:R-:W-:Y:S05]  /*9110*/  @!P0 NANOSLEEP.SYNCS 0x989680 ;  /* 0x009896800000895d */ /* 0x010fea0003900000 */
[----:B------:R-:W4:Y:S02]  /*9120*/  @!P0 SYNCS.PHASECHK.TRANS64 P0, [R0+URZ+0x40], R3 ;  /* 0x00004003000085a7 */ /* 0x000f2400080010ff */
[----:B----4-:R-:W-:Y:S05]  /*9130*/  @!P0 BRA `(.L_x_157) ;  /* 0xfffffffc00f08947 */ /* 0x010fea000383ffff */
[----:B------:R-:W-:Y:S05]  /*9140*/  BRA `(.L_x_158) ;  /* 0xffffffb800ac7947 */ /* 0x000fea000383ffff */
.L_x_96:
[----:B--2---:R2:W3:Y:S02]  /*9150*/  SYNCS.PHASECHK.TRANS64.TRYWAIT P0, [R0+URZ+0x60], R3 ;  /* 0x00006003000075a7 */ /* 0x0044e400080011ff */
[----:B---3--:R-:W-:Y:S05]  /*9160*/  @!P0 NANOSLEEP.SYNCS 0x989680 ;  /* 0x009896800000895d */ /* 0x008fea0003900000 */
[----:B------:R-:W3:Y:S02]  /*9170*/  @!P0 SYNCS.PHASECHK.TRANS64 P0, [R0+URZ+0x60], R3 ;  /* 0x00006003000085a7 */ /* 0x000ee400080010ff */
[----:B---3--:R-:W-:Y:S05]  /*9180*/  @!P0 BRA `(.L_x_96) ;  /* 0xfffffffc00f08947 */ /* 0x008fea000383ffff */
[----:B------:R-:W-:Y:S05]  /*9190*/  BRA `(.L_x_159) ;  /* 0xffffffbc00747947 */ /* 0x000fea000383ffff */
.L_x_107:
[----:B-1----:R1:W3:Y:S02]  /*91a0*/  SYNCS.PHASECHK.TRANS64.TRYWAIT P1, [R3+URZ+0x30], R0 ;  /* 0x00003000030075a7 */ /* 0x0022e400080211ff */
[----:B---3--:R-:W-:Y:S05]  /*91b0*/  @!P1 NANOSLEEP.SYNCS 0x989680 ;  /* 0x009896800000995d */ /* 0x008fea0003900000 */
[----:B------:R-:W3:Y:S02]  /*91c0*/  @!P1 SYNCS.PHASECHK.TRANS64 P1, [R3+URZ+0x30], R0 ;  /* 0x00003000030095a7 */ /* 0x000ee400080210ff */
[----:B---3--:R-:W-:Y:S05]  /*91d0*/  @!P1 BRA `(.L_x_107) ;  /* 0xfffffffc00f09947 */ /* 0x008fea000383ffff */
[----:B------:R-:W-:Y:S05]  /*91e0*/  BRA `(.L_x_106) ;  /* 0xffffffc800987947 */ /* 0x000fea000383ffff */
.L_x_109:
[----:B-1----:R1:W4:Y:S02]  /*91f0*/  SYNCS.PHASECHK.TRANS64.TRYWAIT P0, [R195+URZ+0x80], R2 ;  /* 0x00008002c30075a7 */ /* 0x00232400080011ff */
[----:B----4-:R-:W-:Y:S05]  /*9200*/  @!P0 NANOSLEEP.SYNCS 0x989680 ;  /* 0x009896800000895d */ /* 0x010fea0003900000 */
[----:B------:R-:W4:Y:S02]  /*9210*/  @!P0 SYNCS.PHASECHK.TRANS64 P0, [R195+URZ+0x80], R2 ;  /* 0x00008002c30085a7 */ /* 0x000f2400080010ff */
[----:B----4-:R-:W-:Y:S05]  /*9220*/  @!P0 BRA `(.L_x_109) ;  /* 0xfffffffc00f08947 */ /* 0x010fea000383ffff */
[----:B------:R-:W-:Y:S05]  /*9230*/  BRA `(.L_x_108) ;  /* 0xffffffc800f47947 */ /* 0x000fea000383ffff */
.L_x_118:
[----:B--2---:R2:W3:Y:S02]  /*9240*/  SYNCS.PHASECHK.TRANS64.TRYWAIT P0, [R216+URZ+0x30], R3 ;  /* 0x00003003d80075a7 */ /* 0x0044e400080011ff */
[----:B---3--:R-:W-:Y:S05]  /*9250*/  @!P0 NANOSLEEP.SYNCS 0x989680 ;  /* 0x009896800000895d */ /* 0x008fea0003900000 */
[----:B------:R-:W3:Y:S02]  /*9260*/  @!P0 SYNCS.PHASECHK.TRANS64 P0, [R216+URZ+0x30], R3 ;  /* 0x00003003d80085a7 */ /* 0x000ee400080010ff */
[----:B---3--:R-:W-:Y:S05]  /*9270*/  @!P0 BRA `(.L_x_118) ;  /* 0xfffffffc00f08947 */ /* 0x008fea000383ffff */
[----:B------:R-:W-:Y:S05]  /*9280*/  BRA `(.L_x_117) ;  /* 0xffffffe000007947 */ /* 0x000fea000383ffff */
        .weak           $__internal_0_$__cuda_sm10x_tcgen05_guardrail_trap_col_being_dealloced_not_returned_by_alloc
        .type           $__internal_0_$__cuda_sm10x_tcgen05_guardrail_trap_col_being_dealloced_not_returned_by_alloc,@function
        .size           $__internal_0_$__cuda_sm10x_tcgen05_guardrail_trap_col_being_dealloced_not_returned_by_alloc,($__internal_1_$__cuda_sm10x_tcgen05_guardrail_trap_phase_invalid_during_alloc - $__internal_0_$__cuda_sm10x_tcgen05_guardrail_trap_col_being_dealloced_not_returned_by_alloc)
$__internal_0_$__cuda_sm10x_tcgen05_guardrail_trap_col_being_dealloced_not_returned_by_alloc:
[----:B------:R-:W-:Y:S05]  /*9290*/  BPT.TRAP 0x1 ;  /* 0x000000040000795c */ /* 0x000fea0000300000 */
[----:B------:R-:W-:-:S04]  /*92a0*/  HFMA2 R3, -RZ, RZ, 0, 0 ;  /* 0x00000000ff037431 */ /* 0x000fc800000001ff */
[----:B------:R-:W-:Y:S05]  /*92b0*/  RET.REL.NODEC R2 `(_ZN7cutlass13device_kernelINS_4gemm6kernel13GemmUniversalIN4cute5tupleIJiiiiEEENS1_10collective13CollectiveMmaINS1_35MainloopSm100TmaUmmaWarpSpecializedILi3ELi2ELi4ENS5_IJNS4_1CILi2EEENSA_ILi1EEESC_EEEEENS5_IJNSA_ILi256EEENSA_ILi128EEENSA_ILi64EEEEEENS_12float_e5m2_tENS5_IJlSC_lEEESJ_SK_NS4_8TiledMMAINS4_8MMA_AtomIJNS4_10MMA_TraitsINS4_25SM100_MMA_F8F6F4_2x1SM_SSEJSJ_SJ_fSF_SG_NS4_17integral_constantINS4_4UMMA5MajorELSR_0EEESS_NSP_INSQ_7ScaleInELST_0EEESU_EEEEEENS4_6LayoutINS5_IJSC_SC_SC_EEENS5_IJNSA_ILi0EEESZ_SZ_EEEEENS5_IJNS4_10UnderscoreES12_S12_EEEEENS4_18SM100_TMA_2SM_LOADENS4_14ComposedLayoutINS4_7SwizzleILi2ELi4ELi3EEENS4_18smem_ptr_flag_bitsILi8EEENSX_INS5_IJNSA_ILi8EEESH_EEENS5_IJSH_SC_EEEEEEEvNS4_8identityES15_S1F_vS1G_EENS_8epilogue10collective18CollectiveEpilogueINS1I_23Sm100TmaWarpSpecializedILi2ELi2ELi64ELb0ELb0EEEJNS5_IJSG_SG_SH_EEENS5_IJNSX_ISG_SC_EENSX_ISH_SC_EEEEESJ_SK_SJ_SK_NS1I_6fusion15FusionCallbacksIS1M_NS1R_17LinearCombinationISJ_fSJ_fLNS_15FloatRoundStyleE2EEES1N_S1Q_JEEENS4_5SM1004TMEM4LOAD26SM100_TMEM_LOAD_32dp32b64xENS4_13SM90_TMA_LOADES1F_NS4_39AutoVectorizingCopyWithAssumedAlignmentILi128EEENS4_14SM90_TMA_STOREES1F_S23_S23_EEEvvEEEEvNT_6ParamsE) ;  /* 0xffffff6c02507950 */ /* 0x000fea0003c3ffff */
        .weak           $__internal_1_$__cuda_sm10x_tcgen05_guardrail_trap_phase_invalid_during_alloc
        .type           $__internal_1_$__cuda_sm10x_tcgen05_guardrail_trap_phase_invalid_during_alloc,@function
        .size           $__internal_1_$__cuda_sm10x_tcgen05_guardrail_trap_phase_invalid_during_alloc,($__internal_2_$__cuda_sm10x_tcgen05_guardrail_trap_unallocated_columns_being_dealloced - $__internal_1_$__cuda_sm10x_tcgen05_guardrail_trap_phase_invalid_during_alloc)
$__internal_1_$__cuda_sm10x_tcgen05_guardrail_trap_phase_invalid_during_alloc:
[----:B------:R-:W-:Y:S05]  /*92c0*/  BPT.TRAP 0x1 ;  /* 0x000000040000795c */ /* 0x000fea0000300000 */
[----:B------:R-:W-:-:S04]  /*92d0*/  MOV R3, 0x0 ;  /* 0x0000000000037802 */ /* 0x000fc80000000f00 */
[----:B------:R-:W-:Y:S05]  /*92e0*/  RET.REL.NODEC R2 `(_ZN7cutlass13device_kernelINS_4gemm6kernel13GemmUniversalIN4cute5tupleIJiiiiEEENS1_10collective13CollectiveMmaINS1_35MainloopSm100TmaUmmaWarpSpecializedILi3ELi2ELi4ENS5_IJNS4_1CILi2EEENSA_ILi1EEESC_EEEEENS5_IJNSA_ILi256EEENSA_ILi128EEENSA_ILi64EEEEEENS_12float_e5m2_tENS5_IJlSC_lEEESJ_SK_NS4_8TiledMMAINS4_8MMA_AtomIJNS4_10MMA_TraitsINS4_25SM100_MMA_F8F6F4_2x1SM_SSEJSJ_SJ_fSF_SG_NS4_17integral_constantINS4_4UMMA5MajorELSR_0EEESS_NSP_INSQ_7ScaleInELST_0EEESU_EEEEEENS4_6LayoutINS5_IJSC_SC_SC_EEENS5_IJNSA_ILi0EEESZ_SZ_EEEEENS5_IJNS4_10UnderscoreES12_S12_EEEEENS4_18SM100_TMA_2SM_LOADENS4_14ComposedLayoutINS4_7SwizzleILi2ELi4ELi3EEENS4_18smem_ptr_flag_bitsILi8EEENSX_INS5_IJNSA_ILi8EEESH_EEENS5_IJSH_SC_EEEEEEEvNS4_8identityES15_S1F_vS1G_EENS_8epilogue10collective18CollectiveEpilogueINS1I_23Sm100TmaWarpSpecializedILi2ELi2ELi64ELb0ELb0EEEJNS5_IJSG_SG_SH_EEENS5_IJNSX_ISG_SC_EENSX_ISH_SC_EEEEESJ_SK_SJ_SK_NS1I_6fusion15FusionCallbacksIS1M_NS1R_17LinearCombinationISJ_fSJ_fLNS_15FloatRoundStyleE2EEES1N_S1Q_JEEENS4_5SM1004TMEM4LOAD26SM100_TMEM_LOAD_32dp32b64xENS4_13SM90_TMA_LOADES1F_NS4_39AutoVectorizingCopyWithAssumedAlignmentILi128EEENS4_14SM90_TMA_STOREES1F_S23_S23_EEEvvEEEEvNT_6ParamsE) ;  /* 0xffffff6c02447950 */ /* 0x000fea0003c3ffff */
        .weak           $__internal_2_$__cuda_sm10x_tcgen05_guardrail_trap_unallocated_columns_being_dealloced
        .type           $__internal_2_$__cuda_sm10x_tcgen05_guardrail_trap_unallocated_columns_being_dealloced,@function
        .size           $__internal_2_$__cuda_sm10x_tcgen05_guardrail_trap_unallocated_columns_being_dealloced,(.L_x_161 - $__internal_2_$__cuda_sm10x_tcgen05_guardrail_trap_unallocated_columns_being_dealloced)
$__internal_2_$__cuda_sm10x_tcgen05_guardrail_trap_unallocated_columns_being_dealloced:
[----:B------:R-:W-:Y:S05]  /*92f0*/  BPT.TRAP 0x1 ;  /* 0x000000040000795c */ /* 0x000fea0000300000 */
[----:B------:R-:W-:-:S04]  /*9300*/  HFMA2 R3, -RZ, RZ, 0, 0 ;  /* 0x00000000ff037431 */ /* 0x000fc800000001ff */
[----:B------:R-:W-:Y:S05]  /*9310*/  RET.REL.NODEC R2 `(_ZN7cutlass13device_kernelINS_4gemm6kernel13GemmUniversalIN4cute5tupleIJiiiiEEENS1_10collective13CollectiveMmaINS1_35MainloopSm100TmaUmmaWarpSpecializedILi3ELi2ELi4ENS5_IJNS4_1CILi2EEENSA_ILi1EEESC_EEEEENS5_IJNSA_ILi256EEENSA_ILi128EEENSA_ILi64EEEEEENS_12float_e5m2_tENS5_IJlSC_lEEESJ_SK_NS4_8TiledMMAINS4_8MMA_AtomIJNS4_10MMA_TraitsINS4_25SM100_MMA_F8F6F4_2x1SM_SSEJSJ_SJ_fSF_SG_NS4_17integral_constantINS4_4UMMA5MajorELSR_0EEESS_NSP_INSQ_7ScaleInELST_0EEESU_EEEEEENS4_6LayoutINS5_IJSC_SC_SC_EEENS5_IJNSA_ILi0EEESZ_SZ_EEEEENS5_IJNS4_10UnderscoreES12_S12_EEEEENS4_18SM100_TMA_2SM_LOADENS4_14ComposedLayoutINS4_7SwizzleILi2ELi4ELi3EEENS4_18smem_ptr_flag_bitsILi8EEENSX_INS5_IJNSA_ILi8EEESH_EEENS5_IJSH_SC_EEEEEEEvNS4_8identityES15_S1F_vS1G_EENS_8epilogue10collective18CollectiveEpilogueINS1I_23Sm100TmaWarpSpecializedILi2ELi2ELi64ELb0ELb0EEEJNS5_IJSG_SG_SH_EEENS5_IJNSX_ISG_SC_EENSX_ISH_SC_EEEEESJ_SK_SJ_SK_NS1I_6fusion15FusionCallbacksIS1M_NS1R_17LinearCombinationISJ_fSJ_fLNS_15FloatRoundStyleE2EEES1N_S1Q_JEEENS4_5SM1004TMEM4LOAD26SM100_TMEM_LOAD_32dp32b64xENS4_13SM90_TMA_LOADES1F_NS4_39AutoVectorizingCopyWithAssumedAlignmentILi128EEENS4_14SM90_TMA_STOREES1F_S23_S23_EEEvvEEEEvNT_6ParamsE) ;  /* 0xffffff6c02387950 */ /* 0x000fea0003c3ffff */
.L_x_160:
[----:B------:R-:W-:-:S00]  /*9320*/  BRA `(.L_x_160) ;  /* 0xfffffffc00fc7947 */ /* 0x000fc0000383ffff */
[----:B------:R-:W-:-:S00]  /*9330*/  NOP ;  /* 0x0000000000007918 */ /* 0x000fc00000000000 */
        /* <DEDUP_REMOVED lines=12> */
.L_x_161:


//--------------------- .nv.global.init           --------------------------
	.section	.nv.global.init,"aw",@progbits
.nv.global.init:
	.type		$str$27,@object
	.size		$str$27,($str$28 - $str$27)
$str$27:
        /*0000*/ 	.byte	0x28, 0x61, 0x64, 0x64, 0x72, 0x65, 0x73, 0x73, 0x20, 0x26, 0x20, 0x6d, 0x61, 0x73, 0x6b, 0x29
        /*0010*/ 	.byte	0x20, 0x3d, 0x3d, 0x20, 0x30, 0x00
	.type		$str$28,@object
	.size		$str$28,($str$26 - $str$28)
$str$28:
        /*0016*/ 	.byte	0x2f, 0x74, 0x6d, 0x70, 0x2f, 0x63, 0x75, 0x74, 0x6c, 0x61, 0x73, 0x73, 0x5f, 0x73, 0x77, 0x65
        /*0026*/ 	.byte	0x65, 0x70, 0x5f, 0x73, 0x72, 0x63, 0x2f, 0x69, 0x6e, 0x63, 0x6c, 0x75, 0x64, 0x65, 0x2f, 0x63
        /*0036*/ 	.byte	0x75, 0x74, 0x65, 0x2f, 0x70, 0x6f, 0x69, 0x6e, 0x74, 0x65, 0x72, 0x5f, 0x66, 0x6c, 0x61, 0x67
        /*0046*/ 	.byte	0x67, 0x65, 0x64, 0x2e, 0x68, 0x70, 0x70, 0x00
	.type		$str$26,@object
	.size		$str$26,($str$25 - $str$26)
$str$26:
        /*004e*/ 	.byte	0x2f, 0x74, 0x6d, 0x70, 0x2f, 0x63, 0x75, 0x74, 0x6c, 0x61, 0x73, 0x73, 0x5f, 0x73, 0x77, 0x65
        /*005e*/ 	.byte	0x65, 0x70, 0x5f, 0x73, 0x72, 0x63, 0x2f, 0x69, 0x6e, 0x63, 0x6c, 0x75, 0x64, 0x65, 0x2f, 0x63
        /*006e*/ 	.byte	0x75, 0x74, 0x65, 0x2f, 0x61, 0x74, 0x6f, 0x6d, 0x2f, 0x63, 0x6f, 0x70, 0x79, 0x5f, 0x74, 0x72
        /*007e*/ 	.byte	0x61, 0x69, 0x74, 0x73, 0x5f, 0x73, 0x6d, 0x31, 0x30, 0x30, 0x2e, 0x68, 0x70, 0x70, 0x00
	.type		$str$25,@object
	.size		$str$25,(__unnamed_1 - $str$25)
$str$25:
        /*008d*/ 	.byte	0x28, 0x28, 0x75, 0x69, 0x6e, 0x74, 0x33, 0x32, 0x5f, 0x74, 0x28, 0x74, 0x68, 0x72, 0x65, 0x61
        /*009d*/ 	.byte	0x64, 0x49, 0x64, 0x78, 0x2e, 0x78, 0x29, 0x20, 0x2f, 0x20, 0x33, 0x32, 0x29, 0x20, 0x25, 0x20
        /*00ad*/ 	.byte	0x34, 0x29, 0x20, 0x3d, 0x3d, 0x20, 0x28, 0x28, 0x28, 0x74, 0x6d, 0x65, 0x6d, 0x5f, 0x61, 0x64
        /*00bd*/ 	.byte	0x64, 0x72, 0x20, 0x3e, 0x3e, 0x20, 0x31, 0x36, 0x29, 0x20, 0x2f, 0x20, 0x33, 0x32, 0x29, 0x20
        /*00cd*/ 	.byte	0x25, 0x20, 0x34, 0x29, 0x00
	.type		__unnamed_1,@object
	.size		__unnamed_1,(__unnamed_2 - __unnamed_1)
__unnamed_1:
        /*00d2*/ 	.byte	0x61, 0x75, 0x74, 0x6f, 0x20, 0x63, 0x75, 0x74, 0x65, 0x3a, 0x3a, 0x61, 0x73, 0x5f, 0x70, 0x6f
        /* <DEDUP_REMOVED lines=24> */
        /*0262*/ 	.byte	0x43, 0x3c, 0x38, 0x31, 0x39, 0x32, 0x3e, 0x3e, 0x3e, 0x3e, 0x5d, 0x00
	.type		__unnamed_2,@object
	.size		__unnamed_2,(.L_2 - __unnamed_2)
__unnamed_2:
        /* <DEDUP_REMOVED lines=42> */
        /*050e*/ 	.byte	0x3e, 0x3e, 0x3e, 0x3e, 0x5d, 0x00
.L_2:


//--------------------- .nv.shared._ZN7cutlass13device_kernelINS_4gemm6kernel13GemmUniversalIN4cute5tupleIJiiiiEEENS1_10collective13CollectiveMmaINS1_35MainloopSm100TmaUmmaWarpSpecializedILi3ELi2ELi4ENS5_IJNS4_1CILi2EEENSA_ILi1EEESC_EEEEENS5_IJNSA_ILi256EEENSA_ILi128EEENSA_ILi64EEEEEENS_12float_e5m2_tENS5_IJlSC_lEEESJ_SK_NS4_8TiledMMAINS4_8MMA_AtomIJNS4_10MMA_TraitsINS4_25SM100_MMA_F8F6F4_2x1SM_SSEJSJ_SJ_fSF_SG_NS4_17integral_constantINS4_4UMMA5MajorELSR_0EEESS_NSP_INSQ_7ScaleInELST_0EEESU_EEEEEENS4_6LayoutINS5_IJSC_SC_SC_EEENS5_IJNSA_ILi0EEESZ_SZ_EEEEENS5_IJNS4_10UnderscoreES12_S12_EEEEENS4_18SM100_TMA_2SM_LOADENS4_14ComposedLayoutINS4_7SwizzleILi2ELi4ELi3EEENS4_18smem_ptr_flag_bitsILi8EEENSX_INS5_IJNSA_ILi8EEESH_EEENS5_IJSH_SC_EEEEEEEvNS4_8identityES15_S1F_vS1G_EENS_8epilogue10collective18CollectiveEpilogueINS1I_23Sm100TmaWarpSpecializedILi2ELi2ELi64ELb0ELb0EEEJNS5_IJSG_SG_SH_EEENS5_IJNSX_ISG_SC_EENSX_ISH_SC_EEEEESJ_SK_SJ_SK_NS1I_6fusion15FusionCallbacksIS1M_NS1R_17LinearCombinationISJ_fSJ_fLNS_15FloatRoundStyleE2EEES1N_S1Q_JEEENS4_5SM1004TMEM4LOAD26SM100_TMEM_LOAD_32dp32b64xENS4_13SM90_TMA_LOADES1F_NS4_39AutoVectorizingCopyWithAssumedAlignmentILi128EEENS4_14SM90_TMA_STOREES1F_S23_S23_EEEvvEEEEvNT_6ParamsE --------------------------
	.section	.nv.shared._ZN7cutlass13device_kernelINS_4gemm6kernel13GemmUniversalIN4cute5tupleIJiiiiEEENS1_10collective13CollectiveMmaINS1_35MainloopSm100TmaUmmaWarpSpecializedILi3ELi2ELi4ENS5_IJNS4_1CILi2EEENSA_ILi1EEESC_EEEEENS5_IJNSA_ILi256EEENSA_ILi128EEENSA_ILi64EEEEEENS_12float_e5m2_tENS5_IJlSC_lEEESJ_SK_NS4_8TiledMMAINS4_8MMA_AtomIJNS4_10MMA_TraitsINS4_25SM100_MMA_F8F6F4_2x1SM_SSEJSJ_SJ_fSF_SG_NS4_17integral_constantINS4_4UMMA5MajorELSR_0EEESS_NSP_INSQ_7ScaleInELST_0EEESU_EEEEEENS4_6LayoutINS5_IJSC_SC_SC_EEENS5_IJNSA_ILi0EEESZ_SZ_EEEEENS5_IJNS4_10UnderscoreES12_S12_EEEEENS4_18SM100_TMA_2SM_LOADENS4_14ComposedLayoutINS4_7SwizzleILi2ELi4ELi3EEENS4_18smem_ptr_flag_bitsILi8EEENSX_INS5_IJNSA_ILi8EEESH_EEENS5_IJSH_SC_EEEEEEEvNS4_8identityES15_S1F_vS1G_EENS_8epilogue10collective18CollectiveEpilogueINS1I_23Sm100TmaWarpSpecializedILi2ELi2ELi64ELb0ELb0EEEJNS5_IJSG_SG_SH_EEENS5_IJNSX_ISG_SC_EENSX_ISH_SC_EEEEESJ_SK_SJ_SK_NS1I_6fusion15FusionCallbacksIS1M_NS1R_17LinearCombinationISJ_fSJ_fLNS_15FloatRoundStyleE2EEES1N_S1Q_JEEENS4_5SM1004TMEM4LOAD26SM100_TMEM_LOAD_32dp32b64xENS4_13SM90_TMA_LOADES1F_NS4_39AutoVectorizingCopyWithAssumedAlignmentILi128EEENS4_14SM90_TMA_STOREES1F_S23_S23_EEEvvEEEEvNT_6ParamsE,"aw",@nobits
	.sectionflags	@""
	.align	16
	.zero		1024


//--------------------- .nv.shared.reserved.0     --------------------------
	.section	.nv.shared.reserved.0,"aw",@nobits
	.weak		__nv_reservedSMEM_offset_0_alias
	.size		__nv_reservedSMEM_offset_0_alias, 0, 64
	.other		__nv_reservedSMEM_offset_0_alias,@"STO_CUDA_RESERVED_SHARED STV_DEFAULT"
__nv_reservedSMEM_offset_0_alias:
	.zero		0
.nv.shared.reserved.0:
	.zero		64
	.weak		__nv_reservedSMEM_tcgen05_partition
	.type		__nv_reservedSMEM_tcgen05_partition,@object
	.size		__nv_reservedSMEM_tcgen05_partition,(.L_0 - __nv_reservedSMEM_tcgen05_partition)
__nv_reservedSMEM_tcgen05_partition:
	.zero		32
.L_0:


//--------------------- .nv.global                --------------------------
	.section	.nv.global,"aw",@nobits
.nv.global:
	.type		_ZN39_INTERNAL_984abcfe_4_k_cu_681f7b96_95264cute1_E,@object
	.size		_ZN39_INTERNAL_984abcfe_4_k_cu_681f7b96_95264cute1_E,(_ZN39_INTERNAL_984abcfe_4_k_cu_681f7b96_95264cuda3std3__45__cpo6cbeginE - _ZN39_INTERNAL_984abcfe_4_k_cu_681f7b96_95264cute1_E)
_ZN39_INTERNAL_984abcfe_4_k_cu_681f7b96_95264cute1_E:
	.zero		1
	.type		_ZN39_INTERNAL_984abcfe_4_k_cu_681f7b96_95264cuda3std3__45__cpo6cbeginE,@object
	.size		_ZN39_INTERNAL_984abcfe_4_k_cu_681f7b96_95264cuda3std3__45__cpo6cbeginE,(_ZN39_INTERNAL_984abcfe_4_k_cu_681f7b96_95264cuda3std3__48in_placeE - _ZN39_INTERNAL_984abcfe_4_k_cu_681f7b96_95264cuda3std3__45__cpo6cbeginE)
_ZN39_INTERNAL_984abcfe_4_k_cu_681f7b96_95264cuda3std3__45__cpo6cbeginE:
	.zero		1
	.type		_ZN39_INTERNAL_984abcfe_4_k_cu_681f7b96_95264cuda3std3__48in_placeE,@object
	.size		_ZN39_INTERNAL_984abcfe_4_k_cu_681f7b96_95264cuda3std3__48in_placeE,(_ZN39_INTERNAL_984abcfe_4_k_cu_681f7b96_95264cuda3std6ranges3__45__cpo9iter_moveE - _ZN39_INTERNAL_984abcfe_4_k_cu_681f7b96_95264cuda3std3__48in_placeE)
_ZN39_INTERNAL_984abcfe_4_k_cu_681f7b96_95264cuda3std3__48in_placeE:
	.zero		1
	.type		_ZN39_INTERNAL_984abcfe_4_k_cu_681f7b96_95264cuda3std6ranges3__45__cpo9iter_moveE,@object
	.size		_ZN39_INTERNAL_984abcfe_4_k_cu_681f7b96_95264cuda3std6ranges3__45__cpo9iter_moveE,(_ZN39_INTERNAL_984abcfe_4_k_cu_681f7b96_95264cuda3std3__45__cpo5beginE - _ZN39_INTERNAL_984abcfe_4_k_cu_681f7b96_95264cuda3std6ranges3__45__cpo9iter_moveE)
_ZN39_INTERNAL_984abcfe_4_k_cu_681f7b96_95264cuda3std6ranges3__45__cpo9iter_moveE:
	.zero		1
	.type		_ZN39_INTERNAL_984abcfe_4_k_cu_681f7b96_95264cuda3std3__45__cpo5beginE,@object
	.size		_ZN39_INTERNAL_984abcfe_4_k_cu_681f7b96_95264cuda3std3__45__cpo5beginE,(_ZN39_INTERNAL_984abcfe_4_k_cu_681f7b96_95264cuda3std3__441_GLOBAL__N__984abcfe_4_k_cu_681f7b96_95266ignoreE - _ZN39_INTERNAL_984abcfe_4_k_cu_681f7b96_95264cuda3std3__45__cpo5beginE)
_ZN39_INTERNAL_984abcfe_4_k_cu_681f7b96_95264cuda3std3__45__cpo5beginE:
	.zero		1
	.type		_ZN39_INTERNAL_984abcfe_4_k_cu_681f7b96_95264cuda3std3__441_GLOBAL__N__984abcfe_4_k_cu_681f7b96_95266ignoreE,@object
	.size		_ZN39_INTERNAL_984abcfe_4_k_cu_681f7b96_95264cuda3std3__441_GLOBAL__N__984abcfe_4_k_cu_681f7b96_95266ignoreE,(_ZN39_INTERNAL_984abcfe_4_k_cu_681f7b96_95264cute7productE - _ZN39_INTERNAL_984abcfe_4_k_cu_681f7b96_95264cuda3std3__441_GLOBAL__N__984abcfe_4_k_cu_681f7b96_95266ignoreE)
_ZN39_INTERNAL_984abcfe_4_k_cu_681f7b96_95264cuda3std3__441_GLOBAL__N__984abcfe_4_k_cu_681f7b96_95266ignoreE:
	.zero		1
	.type		_ZN39_INTERNAL_984abcfe_4_k_cu_681f7b96_95264cute7productE,@object
	.size		_ZN39_INTERNAL_984abcfe_4_k_cu_681f7b96_95264cute7productE,(_ZN39_INTERNAL_984abcfe_4_k_cu_681f7b96_95264cuda3std3__45__cpo3endE - _ZN39_INTERNAL_984abcfe_4_k_cu_681f7b96_95264cute7productE)
_ZN39_INTERNAL_984abcfe_4_k_cu_681f7b96_95264cute7productE:
	.zero		1
	.type		_ZN39_INTERNAL_984abcfe_4_k_cu_681f7b96_95264cuda3std3__45__cpo3endE,@object
	.size		_ZN39_INTERNAL_984abcfe_4_k_cu_681f7b96_95264cuda3std3__45__cpo3endE,(_ZN39_INTERNAL_984abcfe_4_k_cu_681f7b96_95264cuda3std3__419piecewise_constructE - _ZN39_INTERNAL_984abcfe_4_k_cu_681f7b96_95264cuda3std3__45__cpo3endE)
_ZN39_INTERNAL_984abcfe_4_k_cu_681f7b96_95264cuda3std3__45__cpo3endE:
	.zero		1
	.type		_ZN39_INTERNAL_984abcfe_4_k_cu_681f7b96_95264cuda3std3__419piecewise_constructE,@object
	.size		_ZN39_INTERNAL_984abcfe_4_k_cu_681f7b96_95264cuda3std3__419piecewise_constructE,(_ZN39_INTERNAL_984abcfe_4_k_cu_681f7b96_95264cuda3std3__45__cpo4cendE - _ZN39_INTERNAL_984abcfe_4_k_cu_681f7b96_95264cuda3std3__419piecewise_constructE)
_ZN39_INTERNAL_984abcfe_4_k_cu_681f7b96_95264cuda3std3__419piecewise_constructE:
	.zero		1
	.type		_ZN39_INTERNAL_984abcfe_4_k_cu_681f7b96_95264cuda3std3__45__cpo4cendE,@object
	.size		_ZN39_INTERNAL_984abcfe_4_k_cu_681f7b96_95264cuda3std3__45__cpo4cendE,(_ZN39_INTERNAL_984abcfe_4_k_cu_681f7b96_95264cuda3std6ranges3__45__cpo4swapE - _ZN39_INTERNAL_984abcfe_4_k_cu_681f7b96_95264cuda3std3__45__cpo4cendE)
_ZN39_INTERNAL_984abcfe_4_k_cu_681f7b96_95264cuda3std3__45__cpo4cendE:
	.zero		1
	.type		_ZN39_INTERNAL_984abcfe_4_k_cu_681f7b96_95264cuda3std6ranges3__45__cpo4swapE,@object
	.size		_ZN39_INTERNAL_984abcfe_4_k_cu_681f7b96_95264cuda3std6ranges3__45__cpo4swapE,(.L_10 - _ZN39_INTERNAL_984abcfe_4_k_cu_681f7b96_95264cuda3std6ranges3__45__cpo4swapE)
_ZN39_INTERNAL_984abcfe_4_k_cu_681f7b96_95264cuda3std6ranges3__45__cpo4swapE:
	.zero		1
.L_10:


//--------------------- .nv.constant0._ZN7cutlass13device_kernelINS_4gemm6kernel13GemmUniversalIN4cute5tupleIJiiiiEEENS1_10collective13CollectiveMmaINS1_35MainloopSm100TmaUmmaWarpSpecializedILi3ELi2ELi4ENS5_IJNS4_1CILi2EEENSA_ILi1EEESC_EEEEENS5_IJNSA_ILi256EEENSA_ILi128EEENSA_ILi64EEEEEENS_12float_e5m2_tENS5_IJlSC_lEEESJ_SK_NS4_8TiledMMAINS4_8MMA_AtomIJNS4_10MMA_TraitsINS4_25SM100_MMA_F8F6F4_2x1SM_SSEJSJ_SJ_fSF_SG_NS4_17integral_constantINS4_4UMMA5MajorELSR_0EEESS_NSP_INSQ_7ScaleInELST_0EEESU_EEEEEENS4_6LayoutINS5_IJSC_SC_SC_EEENS5_IJNSA_ILi0EEESZ_SZ_EEEEENS5_IJNS4_10UnderscoreES12_S12_EEEEENS4_18SM100_TMA_2SM_LOADENS4_14ComposedLayoutINS4_7SwizzleILi2ELi4ELi3EEENS4_18smem_ptr_flag_bitsILi8EEENSX_INS5_IJNSA_ILi8EEESH_EEENS5_IJSH_SC_EEEEEEEvNS4_8identityES15_S1F_vS1G_EENS_8epilogue10collective18CollectiveEpilogueINS1I_23Sm100TmaWarpSpecializedILi2ELi2ELi64ELb0ELb0EEEJNS5_IJSG_SG_SH_EEENS5_IJNSX_ISG_SC_EENSX_ISH_SC_EEEEESJ_SK_SJ_SK_NS1I_6fusion15FusionCallbacksIS1M_NS1R_17LinearCombinationISJ_fSJ_fLNS_15FloatRoundStyleE2EEES1N_S1Q_JEEENS4_5SM1004TMEM4LOAD26SM100_TMEM_LOAD_32dp32b64xENS4_13SM90_TMA_LOADES1F_NS4_39AutoVectorizingCopyWithAssumedAlignmentILi128EEENS4_14SM90_TMA_STOREES1F_S23_S23_EEEvvEEEEvNT_6ParamsE --------------------------
	.section	.nv.constant0._ZN7cutlass13device_kernelINS_4gemm6kernel13GemmUniversalIN4cute5tupleIJiiiiEEENS1_10collective13CollectiveMmaINS1_35MainloopSm100TmaUmmaWarpSpecializedILi3ELi2ELi4ENS5_IJNS4_1CILi2EEENSA_ILi1EEESC_EEEEENS5_IJNSA_ILi256EEENSA_ILi128EEENSA_ILi64EEEEEENS_12float_e5m2_tENS5_IJlSC_lEEESJ_SK_NS4_8TiledMMAINS4_8MMA_AtomIJNS4_10MMA_TraitsINS4_25SM100_MMA_F8F6F4_2x1SM_SSEJSJ_SJ_fSF_SG_NS4_17integral_constantINS4_4UMMA5MajorELSR_0EEESS_NSP_INSQ_7ScaleInELST_0EEESU_EEEEEENS4_6LayoutINS5_IJSC_SC_SC_EEENS5_IJNSA_ILi0EEESZ_SZ_EEEEENS5_IJNS4_10UnderscoreES12_S12_EEEEENS4_18SM100_TMA_2SM_LOADENS4_14ComposedLayoutINS4_7SwizzleILi2ELi4ELi3EEENS4_18smem_ptr_flag_bitsILi8EEENSX_INS5_IJNSA_ILi8EEESH_EEENS5_IJSH_SC_EEEEEEEvNS4_8identityES15_S1F_vS1G_EENS_8epilogue10collective18CollectiveEpilogueINS1I_23Sm100TmaWarpSpecializedILi2ELi2ELi64ELb0ELb0EEEJNS5_IJSG_SG_SH_EEENS5_IJNSX_ISG_SC_EENSX_ISH_SC_EEEEESJ_SK_SJ_SK_NS1I_6fusion15FusionCallbacksIS1M_NS1R_17LinearCombinationISJ_fSJ_fLNS_15FloatRoundStyleE2EEES1N_S1Q_JEEENS4_5SM1004TMEM4LOAD26SM100_TMEM_LOAD_32dp32b64xENS4_13SM90_TMA_LOADES1F_NS4_39AutoVectorizingCopyWithAssumedAlignmentILi128EEENS4_14SM90_TMA_STOREES1F_S23_S23_EEEvvEEEEvNT_6ParamsE,"a",@progbits
	.sectionflags	@""
	.align	4
.nv.constant0._ZN7cutlass13device_kernelINS_4gemm6kernel13GemmUniversalIN4cute5tupleIJiiiiEEENS1_10collective13CollectiveMmaINS1_35MainloopSm100TmaUmmaWarpSpecializedILi3ELi2ELi4ENS5_IJNS4_1CILi2EEENSA_ILi1EEESC_EEEEENS5_IJNSA_ILi256EEENSA_ILi128EEENSA_ILi64EEEEEENS_12float_e5m2_tENS5_IJlSC_lEEESJ_SK_NS4_8TiledMMAINS4_8MMA_AtomIJNS4_10MMA_TraitsINS4_25SM100_MMA_F8F6F4_2x1SM_SSEJSJ_SJ_fSF_SG_NS4_17integral_constantINS4_4UMMA5MajorELSR_0EEESS_NSP_INSQ_7ScaleInELST_0EEESU_EEEEEENS4_6LayoutINS5_IJSC_SC_SC_EEENS5_IJNSA_ILi0EEESZ_SZ_EEEEENS5_IJNS4_10UnderscoreES12_S12_EEEEENS4_18SM100_TMA_2SM_LOADENS4_14ComposedLayoutINS4_7SwizzleILi2ELi4ELi3EEENS4_18smem_ptr_flag_bitsILi8EEENSX_INS5_IJNSA_ILi8EEESH_EEENS5_IJSH_SC_EEEEEEEvNS4_8identityES15_S1F_vS1G_EENS_8epilogue10collective18CollectiveEpilogueINS1I_23Sm100TmaWarpSpecializedILi2ELi2ELi64ELb0ELb0EEEJNS5_IJSG_SG_SH_EEENS5_IJNSX_ISG_SC_EENSX_ISH_SC_EEEEESJ_SK_SJ_SK_NS1I_6fusion15FusionCallbacksIS1M_NS1R_17LinearCombinationISJ_fSJ_fLNS_15FloatRoundStyleE2EEES1N_S1Q_JEEENS4_5SM1004TMEM4LOAD26SM100_TMEM_LOAD_32dp32b64xENS4_13SM90_TMA_LOADES1F_NS4_39AutoVectorizingCopyWithAssumedAlignmentILi128EEENS4_14SM90_TMA_STOREES1F_S23_S23_EEEvvEEEEvNT_6ParamsE:
	.zero		2944


//--------------------- SYMBOLS --------------------------

	.type		.nv.reservedSmem.offset0,@object
	.size		.nv.reservedSmem.offset0,0x4
	.type		.nv.reservedSmem.cap,@object
	.size		.nv.reservedSmem.cap,0x4
	.type		__assertfail,@function
